	.target	sm_80

	.elftype	@"ET_EXEC"


//--------------------- .note.nv.tkinfo           --------------------------
	.section	.note.nv.tkinfo,"",@"SHT_NOTE"
	.sectionflags	@"SHF_NOTE_NV_TKINFO"
	.tkinfo
        /*0018*/ 	.word	0x00000002
        /*0030*/ 	.string	""
        /*0030*/ 	.string	"ptxas"
        /*0030*/ 	.string	"Cuda compilation tools, release 13.0, V13.0.88"
        /*0030*/ 	.string	"Build cuda_13.0.r13.0/compiler.36424714_0"
        /*0030*/ 	.string	"-v  -suppress-debug-info  -lineinfo  -arch sm_80 "



//--------------------- .note.nv.cuinfo           --------------------------
	.section	.note.nv.cuinfo,"",@"SHT_NOTE"
	.sectionflags	@"SHF_NOTE_NV_CUINFO"
        /*0018*/ 	.short	0x0002
        /*001a*/ 	.short	0x0050
        /*001c*/ 	.short	0x0082
	.zero		2


//--------------------- .nv.info                  --------------------------
	.section	.nv.info,"",@"SHT_CUDA_INFO"
	.align	4


	//----- nvinfo : EIATTR_REGCOUNT
	.align		4
        /*0000*/ 	.byte	0x04, 0x2f
        /*0002*/ 	.short	(.L_1 - .L_0)
	.align		4
.L_0:
        /*0004*/ 	.word	index@(matmul_kernel)
        /*0008*/ 	.word	0x000000fe


	//----- nvinfo : EIATTR_FRAME_SIZE
	.align		4
.L_1:
        /*000c*/ 	.byte	0x04, 0x11
        /*000e*/ 	.short	(.L_3 - .L_2)
	.align		4
.L_2:
        /*0010*/ 	.word	index@(matmul_kernel)
        /*0014*/ 	.word	0x00000000


	//----- nvinfo : EIATTR_MIN_STACK_SIZE
	.align		4
.L_3:
        /*0018*/ 	.byte	0x04, 0x12
        /*001a*/ 	.short	(.L_5 - .L_4)
	.align		4
.L_4:
        /*001c*/ 	.word	index@(matmul_kernel)
        /*0020*/ 	.word	0x00000000
.L_5:


//--------------------- .nv.info.matmul_kernel    --------------------------
	.section	.nv.info.matmul_kernel,"",@"SHT_CUDA_INFO"
	.sectionflags	@""
	.align	4


	//----- nvinfo : EIATTR_CUDA_API_VERSION
	.align		4
        /*0000*/ 	.byte	0x04, 0x37
        /*0002*/ 	.short	(.L_7 - .L_6)
.L_6:
        /*0004*/ 	.word	0x00000082


	//----- nvinfo : EIATTR_SW2861232_WAR
	.align		4
.L_7:
        /*0008*/ 	.byte	0x01, 0x35
	.zero		2


	//----- nvinfo : EIATTR_PARAM_CBANK
	.align		4
        /*000c*/ 	.byte	0x04, 0x0a
        /*000e*/ 	.short	(.L_9 - .L_8)
	.align		4
.L_8:
        /*0010*/ 	.word	index@(.nv.constant0.matmul_kernel)
        /*0014*/ 	.short	0x0160
        /*0016*/ 	.short	0x0050


	//----- nvinfo : EIATTR_CBANK_PARAM_SIZE
	.align		4
.L_9:
        /*0018*/ 	.byte	0x03, 0x19
        /*001a*/ 	.short	0x0050


	//----- nvinfo : EIATTR_KPARAM_INFO
	.align		4
        /*001c*/ 	.byte	0x04, 0x17
        /*001e*/ 	.short	(.L_11 - .L_10)
.L_10:
        /*0020*/ 	.word	0x00000000
        /*0024*/ 	.short	0x000d
        /*0026*/ 	.short	0x0048
        /*0028*/ 	.byte	0x00, 0xf4, 0x21, 0x00


	//----- nvinfo : EIATTR_KPARAM_INFO
	.align		4
.L_11:
        /*002c*/ 	.byte	0x04, 0x17
        /*002e*/ 	.short	(.L_13 - .L_12)
.L_12:
        /*0030*/ 	.word	0x00000000
        /*0034*/ 	.short	0x000c
        /*0036*/ 	.short	0x0040
        /*0038*/ 	.byte	0x00, 0xf4, 0x21, 0x00


	//----- nvinfo : EIATTR_KPARAM_INFO
	.align		4
.L_13:
        /*003c*/ 	.byte	0x04, 0x17
        /*003e*/ 	.short	(.L_15 - .L_14)
.L_14:
        /*0040*/ 	.word	0x00000000
        /*0044*/ 	.short	0x000b
        /*0046*/ 	.short	0x0038
        /*0048*/ 	.byte	0x00, 0xf0, 0x11, 0x00


	//----- nvinfo : EIATTR_KPARAM_INFO
	.align		4
.L_15:
        /*004c*/ 	.byte	0x04, 0x17
        /*004e*/ 	.short	(.L_17 - .L_16)
.L_16:
        /*0050*/ 	.word	0x00000000
        /*0054*/ 	.short	0x000a
        /*0056*/ 	.short	0x0034
        /*0058*/ 	.byte	0x00, 0xf0, 0x11, 0x00


	//----- nvinfo : EIATTR_KPARAM_INFO
	.align		4
.L_17:
        /*005c*/ 	.byte	0x04, 0x17
        /*005e*/ 	.short	(.L_19 - .L_18)
.L_18:
        /*0060*/ 	.word	0x00000000
        /*0064*/ 	.short	0x0009
        /*0066*/ 	.short	0x0030
        /*0068*/ 	.byte	0x00, 0xf0, 0x11, 0x00


	//----- nvinfo : EIATTR_KPARAM_INFO
	.align		4
.L_19:
        /*006c*/ 	.byte	0x04, 0x17
        /*006e*/ 	.short	(.L_21 - .L_20)
.L_20:
        /*0070*/ 	.word	0x00000000
        /*0074*/ 	.short	0x0008
        /*0076*/ 	.short	0x002c
        /*0078*/ 	.byte	0x00, 0xf0, 0x11, 0x00


	//----- nvinfo : EIATTR_KPARAM_INFO
	.align		4
.L_21:
        /*007c*/ 	.byte	0x04, 0x17
        /*007e*/ 	.short	(.L_23 - .L_22)
.L_22:
        /*0080*/ 	.word	0x00000000
        /*0084*/ 	.short	0x0007
        /*0086*/ 	.short	0x0028
        /*0088*/ 	.byte	0x00, 0xf0, 0x11, 0x00


	//----- nvinfo : EIATTR_KPARAM_INFO
	.align		4
.L_23:
        /*008c*/ 	.byte	0x04, 0x17
        /*008e*/ 	.short	(.L_25 - .L_24)
.L_24:
        /*0090*/ 	.word	0x00000000
        /*0094*/ 	.short	0x0006
        /*0096*/ 	.short	0x0024
        /*0098*/ 	.byte	0x00, 0xf0, 0x11, 0x00


	//----- nvinfo : EIATTR_KPARAM_INFO
	.align		4
.L_25:
        /*009c*/ 	.byte	0x04, 0x17
        /*009e*/ 	.short	(.L_27 - .L_26)
.L_26:
        /*00a0*/ 	.word	0x00000000
        /*00a4*/ 	.short	0x0005
        /*00a6*/ 	.short	0x0020
        /*00a8*/ 	.byte	0x00, 0xf0, 0x11, 0x00


	//----- nvinfo : EIATTR_KPARAM_INFO
	.align		4
.L_27:
        /*00ac*/ 	.byte	0x04, 0x17
        /*00ae*/ 	.short	(.L_29 - .L_28)
.L_28:
        /*00b0*/ 	.word	0x00000000
        /*00b4*/ 	.short	0x0004
        /*00b6*/ 	.short	0x001c
        /*00b8*/ 	.byte	0x00, 0xf0, 0x11, 0x00


	//----- nvinfo : EIATTR_KPARAM_INFO
	.align		4
.L_29:
        /*00bc*/ 	.byte	0x04, 0x17
        /*00be*/ 	.short	(.L_31 - .L_30)
.L_30:
        /*00c0*/ 	.word	0x00000000
        /*00c4*/ 	.short	0x0003
        /*00c6*/ 	.short	0x0018
        /*00c8*/ 	.byte	0x00, 0xf0, 0x11, 0x00


	//----- nvinfo : EIATTR_KPARAM_INFO
	.align		4
.L_31:
        /*00cc*/ 	.byte	0x04, 0x17
        /*00ce*/ 	.short	(.L_33 - .L_32)
.L_32:
        /*00d0*/ 	.word	0x00000000
        /*00d4*/ 	.short	0x0002
        /*00d6*/ 	.short	0x0010
        /*00d8*/ 	.byte	0x00, 0xf4, 0x21, 0x00


	//----- nvinfo : EIATTR_KPARAM_INFO
	.align		4
.L_33:
        /*00dc*/ 	.byte	0x04, 0x17
        /*00de*/ 	.short	(.L_35 - .L_34)
.L_34:
        /*00e0*/ 	.word	0x00000000
        /*00e4*/ 	.short	0x0001
        /*00e6*/ 	.short	0x0008
        /*00e8*/ 	.byte	0x00, 0xf4, 0x21, 0x00


	//----- nvinfo : EIATTR_KPARAM_INFO
	.align		4
.L_35:
        /*00ec*/ 	.byte	0x04, 0x17
        /*00ee*/ 	.short	(.L_37 - .L_36)
.L_36:
        /*00f0*/ 	.word	0x00000000
        /*00f4*/ 	.short	0x0000
        /*00f6*/ 	.short	0x0000
        /*00f8*/ 	.byte	0x00, 0xf4, 0x21, 0x00


	//----- nvinfo : EIATTR_MAXREG_COUNT
	.align		4
.L_37:
        /*00fc*/ 	.byte	0x03, 0x1b
        /*00fe*/ 	.short	0x00ff


	//----- nvinfo : EIATTR_NUM_BARRIERS
	.align		4
        /*0100*/ 	.byte	0x02, 0x4c
        /*0102*/ 	.byte	0x01
	.zero		1


	//----- nvinfo : EIATTR_MERCURY_ISA_VERSION
	.align		4
        /*0104*/ 	.byte	0x03, 0x5f
        /*0106*/ 	.short	0x0000


	//----- nvinfo : EIATTR_EXIT_INSTR_OFFSETS
	.align		4
        /*0108*/ 	.byte	0x04, 0x1c
        /*010a*/ 	.short	(.L_39 - .L_38)


	//   ....[0]....
.L_38:
        /*010c*/ 	.word	0x00005ef0


	//   ....[1]....
        /*0110*/ 	.word	0x00005f20


	//----- nvinfo : EIATTR_REQNTID
	.align		4
.L_39:
        /*0114*/ 	.byte	0x04, 0x10
        /*0116*/ 	.short	(.L_41 - .L_40)
.L_40:
        /*0118*/ 	.word	0x00000080
        /*011c*/ 	.word	0x00000001
        /*0120*/ 	.word	0x00000001
.L_41:


//--------------------- .nv.callgraph             --------------------------
	.section	.nv.callgraph,"",@"SHT_CUDA_CALLGRAPH"
	.align	4
	.sectionentsize	8
	.align		4
        /*0000*/ 	.word	0x00000000
	.align		4
        /*0004*/ 	.word	0xffffffff
	.align		4
        /*0008*/ 	.word	0x00000000
	.align		4
        /*000c*/ 	.word	0xfffffffe
	.align		4
        /*0010*/ 	.word	0x00000000
	.align		4
        /*0014*/ 	.word	0xfffffffd
	.align		4
        /*0018*/ 	.word	0x00000000
	.align		4
        /*001c*/ 	.word	0xfffffffc


//--------------------- .nv.rel.action            --------------------------
	.section	.nv.rel.action,"",@"SHT_CUDA_RELOCINFO"
	.align	8
	.sectionentsize	8
        /*0000*/ 	.byte	0x73, 0x00, 0x00, 0x00, 0x00, 0x00, 0x00, 0x00, 0x00, 0x00, 0x00, 0x11, 0x25, 0x00, 0x05, 0x36


//--------------------- .nv.constant0.matmul_kernel --------------------------
	.section	.nv.constant0.matmul_kernel,"a",@progbits
	.sectionflags	@""
	.align	4
.nv.constant0.matmul_kernel:
	.zero		432


//--------------------- .text.matmul_kernel       --------------------------
	.section	.text.matmul_kernel,"ax",@progbits
	.sectioninfo	@"SHI_REGISTERS=254"
	.align	128
        .global         matmul_kernel
        .type           matmul_kernel,@function
        .size           matmul_kernel,(.L_x_5 - matmul_kernel)
        .other          matmul_kernel,@"STO_CUDA_ENTRY STV_DEFAULT"
matmul_kernel:
.text.matmul_kernel:
[----:B------:R-:W-:Y:S02]  /*0000*/  IMAD.MOV.U32 R1, RZ, RZ, c[0x0][0x28] ;  /* 0x00000a00ff017624 */ /* 0x000fe400078e00ff */
[----:B------:R-:W-:Y:S01]  /*0010*/  IMAD.MOV.U32 R0, RZ, RZ, c[0x0][0x17c] ;  /* 0x00005f00ff007624 */ /* 0x000fe200078e00ff */
[----:B------:R-:W0:Y:S01]  /*0020*/  S2R R5, SR_CTAID.X ;  /* 0x0000000000057919 */ /* 0x000e220000002500 */
[----:B------:R-:W-:Y:S01]  /*0030*/  IMAD.MOV.U32 R21, RZ, RZ, c[0x0][0x180] ;  /* 0x00006000ff157624 */ /* 0x000fe200078e00ff */
[----:B------:R-:W-:Y:S02]  /*0040*/  ULDC UR4, c[0x0][0x180] ;  /* 0x0000600000047ab9 */ /* 0x000fe40000000800 */
[----:B------:R-:W-:Y:S01]  /*0050*/  IADD3 R0, R0, 0x7f, RZ ;  /* 0x0000007f00007810 */ /* 0x000fe20007ffe0ff */
[----:B------:R-:W-:Y:S01]  /*0060*/  ULDC.64 UR6, c[0x0][0x118] ;  /* 0x0000460000067ab9 */ /* 0x000fe20000000a00 */
[----:B------:R-:W-:Y:S02]  /*0070*/  IADD3 R21, R21, 0x1f, RZ ;  /* 0x0000001f15157810 */ /* 0x000fe40007ffe0ff */
[----:B------:R-:W-:-:S04]  /*0080*/  SHF.R.S32.HI R3, RZ, 0x1f, R0 ;  /* 0x0000001fff037819 */ /* 0x000fc80000011400 */
[----:B------:R-:W-:-:S04]  /*0090*/  LEA.HI R3, R3, R0, RZ, 0x7 ;  /* 0x0000000003037211 */ /* 0x000fc800078f38ff */
[----:B------:R-:W-:-:S05]  /*00a0*/  SHF.R.S32.HI R3, RZ, 0x7, R3 ;  /* 0x00000007ff037819 */ /* 0x000fca0000011403 */
[----:B------:R-:W-:Y:S01]  /*00b0*/  IMAD.SHL.U32 R4, R3, 0x8, RZ ;  /* 0x0000000803047824 */ /* 0x000fe200078e00ff */
[----:B0-----:R-:W-:-:S04]  /*00c0*/  IABS R8, R5 ;  /* 0x0000000500087213 */ /* 0x001fc80000000000 */
[-C--:B------:R-:W-:Y:S02]  /*00d0*/  IABS R7, R4.reuse ;  /* 0x0000000400077213 */ /* 0x080fe40000000000 */
[----:B------:R-:W-:Y:S02]  /*00e0*/  IABS R10, R4 ;  /* 0x00000004000a7213 */ /* 0x000fe40000000000 */
[----:B------:R-:W0:Y:S08]  /*00f0*/  I2F.RP R0, R7 ;  /* 0x0000000700007306 */ /* 0x000e300000209400 */
[----:B0-----:R-:W0:Y:S02]  /*0100*/  MUFU.RCP R0, R0 ;  /* 0x0000000000007308 */ /* 0x001e240000001000 */
[----:B0-----:R-:W-:Y:S01]  /*0110*/  IADD3 R2, R0, 0xffffffe, RZ ;  /* 0x0ffffffe00027810 */ /* 0x001fe20007ffe0ff */
[----:B------:R-:W-:-:S05]  /*0120*/  IMAD.MOV R0, RZ, RZ, -R10 ;  /* 0x000000ffff007224 */ /* 0x000fca00078e0a0a */
[----:B------:R0:W1:Y:S02]  /*0130*/  F2I.FTZ.U32.TRUNC.NTZ R3, R2 ;  /* 0x0000000200037305 */ /* 0x000064000021f000 */
[----:B0-----:R-:W-:Y:S02]  /*0140*/  IMAD.MOV.U32 R2, RZ, RZ, RZ ;  /* 0x000000ffff027224 */ /* 0x001fe400078e00ff */
[----:B-1----:R-:W-:-:S04]  /*0150*/  IMAD.MOV R6, RZ, RZ, -R3 ;  /* 0x000000ffff067224 */ /* 0x002fc800078e0a03 */
[----:B------:R-:W-:Y:S02]  /*0160*/  IMAD R9, R6, R7, RZ ;  /* 0x0000000706097224 */ /* 0x000fe400078e02ff */
[----:B------:R-:W-:Y:S02]  /*0170*/  IMAD.MOV.U32 R6, RZ, RZ, R8 ;  /* 0x000000ffff067224 */ /* 0x000fe400078e0008 */
[----:B------:R-:W-:-:S06]  /*0180*/  IMAD.HI.U32 R3, R3, R9, R2 ;  /* 0x0000000903037227 */ /* 0x000fcc00078e0002 */
[----:B------:R-:W-:-:S04]  /*0190*/  IMAD.HI.U32 R3, R3, R6, RZ ;  /* 0x0000000603037227 */ /* 0x000fc800078e00ff */
[----:B------:R-:W-:-:S05]  /*01a0*/  IMAD R0, R3, R0, R6 ;  /* 0x0000000003007224 */ /* 0x000fca00078e0206 */
[----:B------:R-:W-:-:S13]  /*01b0*/  ISETP.GT.U32.AND P1, PT, R7, R0, PT ;  /* 0x000000000700720c */ /* 0x000fda0003f24070 */
[----:B------:R-:W-:Y:S01]  /*01c0*/  @!P1 IMAD.IADD R0, R0, 0x1, -R7 ;  /* 0x0000000100009824 */ /* 0x000fe200078e0a07 */
[----:B------:R-:W-:Y:S02]  /*01d0*/  @!P1 IADD3 R3, R3, 0x1, RZ ;  /* 0x0000000103039810 */ /* 0x000fe40007ffe0ff */
[----:B------:R-:W-:Y:S02]  /*01e0*/  ISETP.NE.AND P1, PT, R4, RZ, PT ;  /* 0x000000ff0400720c */ /* 0x000fe40003f25270 */
[----:B------:R-:W-:Y:S02]  /*01f0*/  ISETP.GE.U32.AND P0, PT, R0, R7, PT ;  /* 0x000000070000720c */ /* 0x000fe40003f06070 */
[----:B------:R-:W-:-:S04]  /*0200*/  LOP3.LUT R0, R5, R4, RZ, 0x3c, !PT ;  /* 0x0000000405007212 */ /* 0x000fc800078e3cff */
[----:B------:R-:W-:Y:S01]  /*0210*/  ISETP.GE.AND P2, PT, R0, RZ, PT ;  /* 0x000000ff0000720c */ /* 0x000fe20003f46270 */
[----:B------:R-:W-:-:S05]  /*0220*/  IMAD.MOV.U32 R0, RZ, RZ, c[0x0][0x178] ;  /* 0x00005e00ff007624 */ /* 0x000fca00078e00ff */
[----:B------:R-:W-:Y:S02]  /*0230*/  IADD3 R0, R0, 0x3f, RZ ;  /* 0x0000003f00007810 */ /* 0x000fe40007ffe0ff */
[----:B------:R-:W-:-:S05]  /*0240*/  @P0 IADD3 R3, R3, 0x1, RZ ;  /* 0x0000000103030810 */ /* 0x000fca0007ffe0ff */
[----:B------:R-:W-:Y:S01]  /*0250*/  IMAD.MOV.U32 R2, RZ, RZ, R3 ;  /* 0x000000ffff027224 */ /* 0x000fe200078e0003 */
[----:B------:R-:W-:-:S03]  /*0260*/  SHF.R.S32.HI R3, RZ, 0x1f, R0 ;  /* 0x0000001fff037819 */ /* 0x000fc60000011400 */
[----:B------:R-:W-:Y:S01]  /*0270*/  @!P2 IMAD.MOV R2, RZ, RZ, -R2 ;  /* 0x000000ffff02a224 */ /* 0x000fe200078e0a02 */
[----:B------:R-:W-:Y:S02]  /*0280*/  @!P1 LOP3.LUT R2, RZ, R4, RZ, 0x33, !PT ;  /* 0x00000004ff029212 */ /* 0x000fe400078e33ff */
[----:B------:R-:W-:-:S03]  /*0290*/  LEA.HI R3, R3, R0, RZ, 0x6 ;  /* 0x0000000003037211 */ /* 0x000fc600078f30ff */
[----:B------:R-:W-:Y:S02]  /*02a0*/  IMAD.SHL.U32 R23, R2, 0x8, RZ ;  /* 0x0000000802177824 */ /* 0x000fe400078e00ff */
[----:B------:R-:W-:-:S03]  /*02b0*/  IMAD.MOV R2, RZ, RZ, -R2 ;  /* 0x000000ffff027224 */ /* 0x000fc600078e0a02 */
[----:B------:R-:W-:Y:S01]  /*02c0*/  LEA.HI.SX32 R3, R3, -R23, 0x1a ;  /* 0x8000001703037211 */ /* 0x000fe200078fd2ff */
[----:B------:R-:W-:-:S03]  /*02d0*/  IMAD R4, R4, R2, R5 ;  /* 0x0000000204047224 */ /* 0x000fc600078e0205 */
[----:B------:R-:W-:Y:S02]  /*02e0*/  IMNMX R11, R3, 0x8, PT ;  /* 0x00000008030b7817 */ /* 0x000fe40003800200 */
[----:B------:R-:W-:Y:S02]  /*02f0*/  IABS R9, R4 ;  /* 0x0000000400097213 */ /* 0x000fe40000000000 */
[----:B------:R-:W-:-:S04]  /*0300*/  IABS R7, R11 ;  /* 0x0000000b00077213 */ /* 0x000fc80000000000 */
[----:B------:R-:W0:Y:S08]  /*0310*/  I2F.RP R0, R7 ;  /* 0x0000000700007306 */ /* 0x000e300000209400 */
[----:B0-----:R-:W0:Y:S02]  /*0320*/  MUFU.RCP R0, R0 ;  /* 0x0000000000007308 */ /* 0x001e240000001000 */
[----:B0-----:R-:W-:-:S06]  /*0330*/  IADD3 R3, R0, 0xffffffe, RZ ;  /* 0x0ffffffe00037810 */ /* 0x001fcc0007ffe0ff */
[----:B------:R-:W0:Y:S02]  /*0340*/  F2I.FTZ.U32.TRUNC.NTZ R3, R3 ;  /* 0x0000000300037305 */ /* 0x000e24000021f000 */
[----:B0-----:R-:W-:-:S04]  /*0350*/  IMAD.MOV R6, RZ, RZ, -R3 ;  /* 0x000000ffff067224 */ /* 0x001fc800078e0a03 */
[----:B------:R-:W-:Y:S01]  /*0360*/  IMAD.MOV.U32 R2, RZ, RZ, R6 ;  /* 0x000000ffff027224 */ /* 0x000fe200078e0006 */
[----:B------:R-:W-:-:S03]  /*0370*/  IABS R6, R11 ;  /* 0x0000000b00067213 */ /* 0x000fc60000000000 */
[----:B------:R-:W-:Y:S02]  /*0380*/  IMAD R5, R2, R7, RZ ;  /* 0x0000000702057224 */ /* 0x000fe400078e02ff */
[----:B------:R-:W-:Y:S02]  /*0390*/  IMAD.MOV.U32 R2, RZ, RZ, RZ ;  /* 0x000000ffff027224 */ /* 0x000fe400078e00ff */
[----:B------:R-:W-:Y:S02]  /*03a0*/  IMAD.MOV R0, RZ, RZ, -R6 ;  /* 0x000000ffff007224 */ /* 0x000fe400078e0a06 */
        /* <DEDUP_REMOVED lines=9> */
[----:B------:R-:W-:Y:S02]  /*0440*/  ISETP.GE.AND P2, PT, R0, RZ, PT ;  /* 0x000000ff0000720c */ /* 0x000fe40003f46270 */
[----:B------:R-:W0:Y:S05]  /*0450*/  S2R R0, SR_TID.X ;  /* 0x0000000000007919 */ /* 0x000e2a0000002100 */
[----:B------:R-:W-:Y:S02]  /*0460*/  @P0 IADD3 R2, R2, 0x1, RZ ;  /* 0x0000000102020810 */ /* 0x000fe40007ffe0ff */
[----:B------:R-:W-:-:S03]  /*0470*/  ISETP.GT.AND P0, PT, R21, 0x1f, PT ;  /* 0x0000001f1500780c */ /* 0x000fc60003f04270 */
[----:B------:R-:W-:-:S04]  /*0480*/  IMAD.MOV.U32 R19, RZ, RZ, R2 ;  /* 0x000000ffff137224 */ /* 0x000fc800078e0002 */
[----:B------:R-:W-:Y:S01]  /*0490*/  @!P2 IMAD.MOV R19, RZ, RZ, -R19 ;  /* 0x000000ffff13a224 */ /* 0x000fe200078e0a13 */
[----:B------:R-:W-:-:S05]  /*04a0*/  @!P1 LOP3.LUT R19, RZ, R11, RZ, 0x33, !PT ;  /* 0x0000000bff139212 */ /* 0x000fca00078e33ff */
[----:B------:R-:W-:Y:S02]  /*04b0*/  IMAD.MOV R2, RZ, RZ, -R19 ;  /* 0x000000ffff027224 */ /* 0x000fe400078e0a13 */
[----:B------:R-:W-:Y:S02]  /*04c0*/  IMAD.SHL.U32 R19, R19, 0x80, RZ ;  /* 0x0000008013137824 */ /* 0x000fe400078e00ff */
[----:B------:R-:W-:Y:S01]  /*04d0*/  IMAD R2, R11, R2, R4 ;  /* 0x000000020b027224 */ /* 0x000fe200078e0204 */
[----:B0-----:R-:W-:Y:S02]  /*04e0*/  SHF.R.U32.HI R3, RZ, 0x6, R0 ;  /* 0x00000006ff037819 */ /* 0x001fe40000011600 */
[C---:B------:R-:W-:Y:S01]  /*04f0*/  LOP3.LUT R22, R0.reuse, 0x3f, RZ, 0xc0, !PT ;  /* 0x0000003f00167812 */ /* 0x040fe200078ec0ff */
[----:B------:R-:W-:Y:S01]  /*0500*/  IMAD.IADD R23, R23, 0x1, R2 ;  /* 0x0000000117177824 */ /* 0x000fe200078e0202 */
[----:B------:R-:W-:Y:S02]  /*0510*/  SGXT.U32 R2, R3, 0x1 ;  /* 0x000000010302781a */ /* 0x000fe40000000000 */
[----:B------:R-:W-:Y:S01]  /*0520*/  LOP3.LUT R3, R0, 0x60, RZ, 0xc0, !PT ;  /* 0x0000006000037812 */ /* 0x000fe200078ec0ff */
[----:B------:R-:W-:Y:S01]  /*0530*/  IMAD R20, R23, 0x40, R22 ;  /* 0x0000004017147824 */ /* 0x000fe200078e0216 */
[----:B------:R-:W-:-:S02]  /*0540*/  LOP3.LUT R4, R2, 0x2, RZ, 0xfc, !PT ;  /* 0x0000000202047812 */ /* 0x000fc400078efcff */
[C---:B------:R-:W-:Y:S02]  /*0550*/  LOP3.LUT R5, R2.reuse, 0x4, RZ, 0xfc, !PT ;  /* 0x0000000402057812 */ /* 0x040fe400078efcff */
[C---:B------:R-:W-:Y:S02]  /*0560*/  LOP3.LUT R6, R2.reuse, 0x6, RZ, 0xfc, !PT ;  /* 0x0000000602067812 */ /* 0x040fe400078efcff */
[C---:B------:R-:W-:Y:S02]  /*0570*/  LOP3.LUT R7, R2.reuse, 0x8, RZ, 0xfc, !PT ;  /* 0x0000000802077812 */ /* 0x040fe400078efcff */
[C---:B------:R-:W-:Y:S02]  /*0580*/  LOP3.LUT R8, R2.reuse, 0xa, RZ, 0xfc, !PT ;  /* 0x0000000a02087812 */ /* 0x040fe400078efcff */
[C---:B------:R-:W-:Y:S02]  /*0590*/  LOP3.LUT R9, R2.reuse, 0xc, RZ, 0xfc, !PT ;  /* 0x0000000c02097812 */ /* 0x040fe400078efcff */
        /* <DEDUP_REMOVED lines=8> */
[----:B------:R-:W-:Y:S01]  /*0620*/  LOP3.LUT R18, R2, 0x1e, RZ, 0xfc, !PT ;  /* 0x0000001e02127812 */ /* 0x000fe200078efcff */
[----:B------:R-:W-:Y:S05]  /*0630*/  @P0 BRA `(.L_x_0) ;  /* 0x0000012000000947 */ /* 0x000fea0003800000 */
[----:B------:R-:W-:Y:S01]  /*0640*/  IMAD.SHL.U32 R21, R0, 0x8, RZ ;  /* 0x0000000800157824 */ /* 0x000fe200078e00ff */
[----:B------:R-:W-:Y:S01]  /*0650*/  CS2R R112, SRZ ;  /* 0x0000000000707805 */ /* 0x000fe2000001ff00 */
        /* <DEDUP_REMOVED lines=15> */
[----:B------:R-:W-:Y:S05]  /*0750*/  BRA `(.L_x_1) ;  /* 0x00003a4000007947 */ /* 0x000fea0003800000 */
.L_x_0:
[----:B------:R-:W-:Y:S01]  /*0760*/  IABS R23, c[0x0][0x17c] ;  /* 0x00005f0000177a13 */ /* 0x000fe20000000000 */
[----:B------:R-:W-:Y:S01]  /*0770*/  IMAD.SHL.U32 R22, R22, 0x2, RZ ;  /* 0x0000000216167824 */ /* 0x000fe200078e00ff */
[----:B------:R-:W-:Y:S01]  /*0780*/  LEA.HI R24, R3, R19, RZ, 0x1b ;  /* 0x0000001303187211 */ /* 0x000fe200078fd8ff */
[----:B------:R-:W-:Y:S01]  /*0790*/  IMAD.MOV.U32 R171, RZ, RZ, c[0x0][0x18c] ;  /* 0x00006300ffab7624 */ /* 0x000fe200078e00ff */
[----:B------:R-:W0:Y:S01]  /*07a0*/  I2F.RP R28, R23 ;  /* 0x00000017001c7306 */ /* 0x000e220000209400 */
[----:B------:R-:W-:Y:S01]  /*07b0*/  IABS R43, c[0x0][0x178] ;  /* 0x00005e00002b7a13 */ /* 0x000fe20000000000 */
[----:B------:R-:W-:Y:S01]  /*07c0*/  IMAD.MOV.U32 R170, RZ, RZ, c[0x0][0x188] ;  /* 0x00006200ffaa7624 */ /* 0x000fe200078e00ff */
[----:B------:R-:W-:Y:S01]  /*07d0*/  IADD3 R29, R24, 0x78, RZ ;  /* 0x00000078181d7810 */ /* 0x000fe20007ffe0ff */
[----:B------:R-:W-:Y:S01]  /*07e0*/  IMAD R154, R2, c[0x0][0x188], RZ ;  /* 0x00006200029a7a24 */ /* 0x000fe200078e02ff */
[----:B------:R-:W-:Y:S01]  /*07f0*/  IADD3 R25, R24, 0x7c, RZ ;  /* 0x0000007c18197810 */ /* 0x000fe20007ffe0ff */
[----:B------:R-:W-:Y:S01]  /*0800*/  IMAD R155, R18, c[0x0][0x188], RZ ;  /* 0x00006200129b7a24 */ /* 0x000fe200078e02ff */
[----:B------:R-:W-:Y:S01]  /*0810*/  IABS R32, R29 ;  /* 0x0000001d00207213 */ /* 0x000fe20000000000 */
[----:B------:R-:W-:Y:S01]  /*0820*/  IMAD R156, R17, c[0x0][0x188], RZ ;  /* 0x00006200119c7a24 */ /* 0x000fe200078e02ff */
[----:B------:R-:W-:Y:S01]  /*0830*/  ISETP.GE.AND P5, PT, R25, RZ, PT ;  /* 0x000000ff1900720c */ /* 0x000fe20003fa6270 */
[----:B------:R-:W-:Y:S01]  /*0840*/  IMAD R157, R16, c[0x0][0x188], RZ ;  /* 0x00006200109d7a24 */ /* 0x000fe200078e02ff */
[----:B------:R-:W-:Y:S01]  /*0850*/  ISETP.GE.AND P2, PT, R29, RZ, PT ;  /* 0x000000ff1d00720c */ /* 0x000fe20003f46270 */
[----:B------:R-:W-:Y:S01]  /*0860*/  IMAD R158, R15, c[0x0][0x188], RZ ;  /* 0x000062000f9e7a24 */ /* 0x000fe200078e02ff */
[----:B------:R-:W-:Y:S01]  /*0870*/  IADD3 R33, R24, 0x6c, RZ ;  /* 0x0000006c18217810 */ /* 0x000fe20007ffe0ff */
[----:B------:R-:W-:Y:S01]  /*0880*/  IMAD R159, R14, c[0x0][0x188], RZ ;  /* 0x000062000e9f7a24 */ /* 0x000fe200078e02ff */
[----:B------:R-:W-:Y:S01]  /*0890*/  IADD3 R35, R24, 0x5c, RZ ;  /* 0x0000005c18237810 */ /* 0x000fe20007ffe0ff */
[----:B0-----:R-:W0:Y:S01]  /*08a0*/  MUFU.RCP R28, R28 ;  /* 0x0000001c001c7308 */ /* 0x001e220000001000 */
[----:B------:R-:W-:Y:S01]  /*08b0*/  IABS R36, R33 ;  /* 0x0000002100247213 */ /* 0x000fe20000000000 */
[----:B------:R-:W-:Y:S01]  /*08c0*/  IMAD R160, R13, c[0x0][0x188], RZ ;  /* 0x000062000da07a24 */ /* 0x000fe200078e02ff */
[----:B------:R-:W-:Y:S01]  /*08d0*/  ISETP.GE.AND P3, PT, R33, RZ, PT ;  /* 0x000000ff2100720c */ /* 0x000fe20003f66270 */
[----:B------:R-:W-:Y:S01]  /*08e0*/  IMAD R161, R12, c[0x0][0x188], RZ ;  /* 0x000062000ca17a24 */ /* 0x000fe200078e02ff */
[----:B------:R-:W-:Y:S01]  /*08f0*/  IADD3 R33, R24, 0x60, RZ ;  /* 0x0000006018217810 */ /* 0x000fe20007ffe0ff */
[----:B------:R-:W-:Y:S01]  /*0900*/  IMAD R162, R11, c[0x0][0x188], RZ ;  /* 0x000062000ba27a24 */ /* 0x000fe200078e02ff */
[----:B------:R-:W-:Y:S01]  /*0910*/  IABS R42, R35 ;  /* 0x00000023002a7213 */ /* 0x000fe20000000000 */
[----:B------:R-:W-:Y:S01]  /*0920*/  IMAD R163, R10, c[0x0][0x188], RZ ;  /* 0x000062000aa37a24 */ /* 0x000fe200078e02ff */
[----:B------:R-:W-:Y:S01]  /*0930*/  IABS R40, R33 ;  /* 0x0000002100287213 */ /* 0x000fe20000000000 */
[----:B------:R-:W-:Y:S01]  /*0940*/  IMAD R164, R9, c[0x0][0x188], RZ ;  /* 0x0000620009a47a24 */ /* 0x000fe200078e02ff */
[----:B------:R-:W-:Y:S01]  /*0950*/  IADD3 R39, R24, 0x54, RZ ;  /* 0x0000005418277810 */ /* 0x000fe20007ffe0ff */
[----:B------:R-:W-:Y:S01]  /*0960*/  IMAD R165, R8, c[0x0][0x188], RZ ;  /* 0x0000620008a57a24 */ /* 0x000fe200078e02ff */
[----:B------:R-:W-:Y:S01]  /*0970*/  IADD3 R37, R24, 0x58, RZ ;  /* 0x0000005818257810 */ /* 0x000fe20007ffe0ff */
[----:B------:R-:W-:Y:S01]  /*0980*/  IMAD R166, R7, c[0x0][0x188], RZ ;  /* 0x0000620007a67a24 */ /* 0x000fe200078e02ff */
[----:B------:R-:W-:Y:S01]  /*0990*/  IABS R46, R39 ;  /* 0x00000027002e7213 */ /* 0x000fe20000000000 */
[----:B------:R-:W-:Y:S01]  /*09a0*/  IMAD R167, R6, c[0x0][0x188], RZ ;  /* 0x0000620006a77a24 */ /* 0x000fe200078e02ff */
[----:B0-----:R-:W-:Y:S01]  /*09b0*/  IADD3 R26, R28, 0xffffffe, RZ ;  /* 0x0ffffffe1c1a7810 */ /* 0x001fe20007ffe0ff */
[----:B------:R-:W-:Y:S01]  /*09c0*/  IMAD R168, R5, c[0x0][0x188], RZ ;  /* 0x0000620005a87a24 */ /* 0x000fe200078e02ff */
[----:B------:R-:W-:Y:S01]  /*09d0*/  IABS R44, R37 ;  /* 0x00000025002c7213 */ /* 0x000fe20000000000 */
[----:B------:R-:W-:Y:S01]  /*09e0*/  IMAD R169, R4, c[0x0][0x188], RZ ;  /* 0x0000620004a97a24 */ /* 0x000fe200078e02ff */
[----:B------:R0:W1:Y:S01]  /*09f0*/  F2I.FTZ.U32.TRUNC.NTZ R27, R26 ;  /* 0x0000001a001b7305 */ /* 0x000062000021f000 */
[C---:B------:R-:W-:Y:S01]  /*0a00*/  IADD3 R45, R24.reuse, 0x4c, RZ ;  /* 0x0000004c182d7810 */ /* 0x040fe20007ffe0ff */
[----:B------:R-:W-:Y:S01]  /*0a10*/  CS2R R116, SRZ ;  /* 0x0000000000747805 */ /* 0x000fe2000001ff00 */
[C---:B------:R-:W-:Y:S01]  /*0a20*/  IADD3 R41, R24.reuse, 0x50, RZ ;  /* 0x0000005018297810 */ /* 0x040fe20007ffe0ff */
[----:B------:R-:W-:Y:S01]  /*0a30*/  CS2R R118, SRZ ;  /* 0x0000000000767805 */ /* 0x000fe2000001ff00 */
[----:B------:R-:W-:Y:S01]  /*0a40*/  IABS R50, R45 ;  /* 0x0000002d00327213 */ /* 0x000fe20000000000 */
[----:B------:R-:W-:Y:S01]  /*0a50*/  CS2R R112, SRZ ;  /* 0x0000000000707805 */ /* 0x000fe2000001ff00 */
[----:B------:R-:W-:Y:S01]  /*0a60*/  IABS R48, R41 ;  /* 0x0000002900307213 */ /* 0x000fe20000000000 */
[----:B------:R-:W-:Y:S01]  /*0a70*/  CS2R R114, SRZ ;  /* 0x0000000000727805 */ /* 0x000fe2000001ff00 */
[----:B0-----:R-:W-:Y:S01]  /*0a80*/  IMAD.MOV.U32 R26, RZ, RZ, RZ ;  /* 0x000000ffff1a7224 */ /* 0x001fe200078e00ff */
[C---:B------:R-:W-:Y:S01]  /*0a90*/  IADD3 R47, R24.reuse, 0x28, RZ ;  /* 0x00000028182f7810 */ /* 0x040fe20007ffe0ff */
[----:B------:R-:W-:Y:S01]  /*0aa0*/  CS2R R108, SRZ ;  /* 0x00000000006c7805 */ /* 0x000fe2000001ff00 */
[C---:B------:R-:W-:Y:S01]  /*0ab0*/  IADD3 R49, R24.reuse, 0x24, RZ ;  /* 0x0000002418317810 */ /* 0x040fe20007ffe0ff */
[----:B------:R-:W-:Y:S01]  /*0ac0*/  CS2R R110, SRZ ;  /* 0x00000000006e7805 */ /* 0x000fe2000001ff00 */
[----:B------:R-:W-:Y:S01]  /*0ad0*/  IABS R66, R47 ;  /* 0x0000002f00427213 */ /* 0x000fe20000000000 */
[----:B------:R-:W-:Y:S01]  /*0ae0*/  CS2R R104, SRZ ;  /* 0x0000000000687805 */ /* 0x000fe2000001ff00 */
[--C-:B-1----:R-:W-:Y:S01]  /*0af0*/  IMAD.MOV R30, RZ, RZ, -R27.reuse ;  /* 0x000000ffff1e7224 */ /* 0x102fe200078e0a1b */
[----:B------:R-:W-:Y:S01]  /*0b00*/  IADD3 R51, R24, 0x20, RZ ;  /* 0x0000002018337810 */ /* 0x000fe20007ffe0ff */
[----:B------:R-:W-:Y:S01]  /*0b10*/  CS2R R106, SRZ ;  /* 0x00000000006a7805 */ /* 0x000fe2000001ff00 */
[----:B------:R-:W-:Y:S01]  /*0b20*/  IABS R68, R49 ;  /* 0x0000003100447213 */ /* 0x000fe20000000000 */
[----:B------:R-:W-:Y:S01]  /*0b30*/  IMAD R31, R30, R23, RZ ;  /* 0x000000171e1f7224 */ /* 0x000fe200078e02ff */
[----:B------:R-:W-:Y:S01]  /*0b40*/  IABS R30, R25 ;  /* 0x00000019001e7213 */ /* 0x000fe20000000000 */
[----:B------:R-:W-:Y:S01]  /*0b50*/  CS2R R100, SRZ ;  /* 0x0000000000647805 */ /* 0x000fe2000001ff00 */
[----:B------:R-:W-:Y:S01]  /*0b60*/  IABS R70, R51 ;  /* 0x0000003300467213 */ /* 0x000fe20000000000 */
[----:B------:R-:W-:Y:S01]  /*0b70*/  IMAD.HI.U32 R28, R27, R31, R26 ;  /* 0x0000001f1b1c7227 */ /* 0x000fe200078e001a */
[C---:B------:R-:W-:Y:S01]  /*0b80*/  IADD3 R53, R24.reuse, 0x1c, RZ ;  /* 0x0000001c18357810 */ /* 0x040fe20007ffe0ff */
[----:B------:R-:W-:Y:S01]  /*0b90*/  CS2R R102, SRZ ;  /* 0x0000000000667805 */ /* 0x000fe2000001ff00 */
[----:B------:R-:W-:Y:S01]  /*0ba0*/  IADD3 R55, R24, 0x18, RZ ;  /* 0x0000001818377810 */ /* 0x000fe20007ffe0ff */
[----:B------:R-:W-:Y:S01]  /*0bb0*/  IMAD.MOV.U32 R31, RZ, RZ, R32 ;  /* 0x000000ffff1f7224 */ /* 0x000fe200078e0020 */
[----:B------:R-:W-:Y:S01]  /*0bc0*/  IABS R72, R53 ;  /* 0x0000003500487213 */ /* 0x000fe20000000000 */
[----:B------:R-:W-:Y:S01]  /*0bd0*/  IMAD.HI.U32 R26, R28, R30, RZ ;  /* 0x0000001e1c1a7227 */ /* 0x000fe200078e00ff */
[----:B------:R-:W-:Y:S01]  /*0be0*/  IABS R74, R55 ;  /* 0x00000037004a7213 */ /* 0x000fe20000000000 */
[----:B------:R-:W-:Y:S01]  /*0bf0*/  CS2R R96, SRZ ;  /* 0x0000000000607805 */ /* 0x000fe2000001ff00 */
[----:B------:R-:W-:Y:S01]  /*0c00*/  IADD3 R63, R24, 0x8, RZ ;  /* 0x00000008183f7810 */ /* 0x000fe20007ffe0ff */
[----:B------:R-:W-:Y:S01]  /*0c10*/  IMAD.HI.U32 R27, R28, R31, RZ ;  /* 0x0000001f1c1b7227 */ /* 0x000fe200078e00ff */
[C---:B------:R-:W-:Y:S01]  /*0c20*/  IADD3 R57, R24.reuse, 0x14, RZ ;  /* 0x0000001418397810 */ /* 0x040fe20007ffe0ff */
[----:B------:R-:W-:Y:S01]  /*0c30*/  CS2R R98, SRZ ;  /* 0x0000000000627805 */ /* 0x000fe2000001ff00 */
[----:B------:R-:W-:Y:S01]  /*0c40*/  IABS R82, R63 ;  /* 0x0000003f00527213 */ /* 0x000fe20000000000 */
[----:B------:R-:W-:Y:S01]  /*0c50*/  IMAD.MOV R26, RZ, RZ, -R26 ;  /* 0x000000ffff1a7224 */ /* 0x000fe200078e0a1a */
[C---:B------:R-:W-:Y:S01]  /*0c60*/  IADD3 R59, R24.reuse, 0x10, RZ ;  /* 0x00000010183b7810 */ /* 0x040fe20007ffe0ff */
[----:B------:R-:W-:Y:S01]  /*0c70*/  IMAD.MOV R32, RZ, RZ, -R27 ;  /* 0x000000ffff207224 */ /* 0x000fe200078e0a1b */
[----:B------:R-:W-:Y:S01]  /*0c80*/  IADD3 R27, R24, 0x74, RZ ;  /* 0x00000074181b7810 */ /* 0x000fe20007ffe0ff */
[C---:B------:R-:W-:Y:S01]  /*0c90*/  IMAD R26, R23.reuse, R26, R30 ;  /* 0x0000001a171a7224 */ /* 0x040fe200078e021e */
[----:B------:R-:W-:Y:S01]  /*0ca0*/  IABS R76, R57 ;  /* 0x00000039004c7213 */ /* 0x000fe20000000000 */
[C---:B------:R-:W-:Y:S01]  /*0cb0*/  IMAD R30, R23.reuse, R32, R31 ;  /* 0x00000020171e7224 */ /* 0x040fe200078e021f */
[----:B------:R-:W-:Y:S01]  /*0cc0*/  IABS R32, R27 ;  /* 0x0000001b00207213 */ /* 0x000fe20000000000 */
[----:B------:R-:W-:Y:S01]  /*0cd0*/  CS2R R92, SRZ ;  /* 0x00000000005c7805 */ /* 0x000fe2000001ff00 */
[C---:B------:R-:W-:Y:S01]  /*0ce0*/  ISETP.GT.U32.AND P0, PT, R23.reuse, R26, PT ;  /* 0x0000001a1700720c */ /* 0x040fe20003f04070 */
[----:B------:R-:W-:Y:S01]  /*0cf0*/  CS2R R94, SRZ ;  /* 0x00000000005e7805 */ /* 0x000fe2000001ff00 */
[----:B------:R-:W-:Y:S01]  /*0d00*/  ISETP.GT.U32.AND P1, PT, R23, R30, PT ;  /* 0x0000001e1700720c */ /* 0x000fe20003f24070 */
[----:B------:R-:W-:Y:S01]  /*0d10*/  IMAD.HI.U32 R25, R28, R32, RZ ;  /* 0x000000201c197227 */ /* 0x000fe200078e00ff */
[----:B------:R-:W-:Y:S01]  /*0d20*/  IADD3 R31, R24, 0x70, RZ ;  /* 0x00000070181f7810 */ /* 0x000fe20007ffe0ff */
[----:B------:R-:W-:Y:S01]  /*0d30*/  CS2R R88, SRZ ;  /* 0x0000000000587805 */ /* 0x000fe2000001ff00 */
[----:B------:R-:W-:Y:S01]  /*0d40*/  ISETP.GE.AND P4, PT, R27, RZ, PT ;  /* 0x000000ff1b00720c */ /* 0x000fe20003f86270 */
[----:B------:R-:W-:Y:S01]  /*0d50*/  IMAD.MOV R29, RZ, RZ, -R25 ;  /* 0x000000ffff1d7224 */ /* 0x000fe200078e0a19 */
[----:B------:R-:W-:Y:S01]  /*0d60*/  IABS R34, R31 ;  /* 0x0000001f00227213 */ /* 0x000fe20000000000 */
[----:B------:R-:W-:Y:S01]  /*0d70*/  IMAD.HI.U32 R25, R28, R36, RZ ;  /* 0x000000241c197227 */ /* 0x000fe200078e00ff */
[C---:B------:R-:W-:Y:S01]  /*0d80*/  IADD3 R61, R24.reuse, 0xc, RZ ;  /* 0x0000000c183d7810 */ /* 0x040fe20007ffe0ff */
[----:B------:R-:W-:Y:S01]  /*0d90*/  CS2R R90, SRZ ;  /* 0x00000000005a7805 */ /* 0x000fe2000001ff00 */
[----:B------:R-:W-:Y:S01]  /*0da0*/  IABS R78, R59 ;  /* 0x0000003b004e7213 */ /* 0x000fe20000000000 */
[----:B------:R-:W-:Y:S01]  /*0db0*/  IMAD R32, R23, R29, R32 ;  /* 0x0000001d17207224 */ /* 0x000fe200078e0220 */
[----:B------:R-:W-:Y:S01]  /*0dc0*/  IADD3 R65, R24, 0x4, RZ ;  /* 0x0000000418417810 */ /* 0x000fe20007ffe0ff */
[--C-:B------:R-:W-:Y:S01]  /*0dd0*/  @!P1 IMAD.IADD R30, R30, 0x1, -R23.reuse ;  /* 0x000000011e1e9824 */ /* 0x100fe200078e0a17 */
[----:B------:R-:W-:Y:S01]  /*0de0*/  ISETP.GE.AND P1, PT, R31, RZ, PT ;  /* 0x000000ff1f00720c */ /* 0x000fe20003f26270 */
[----:B------:R-:W-:Y:S01]  /*0df0*/  @!P0 IMAD.IADD R26, R26, 0x1, -R23 ;  /* 0x000000011a1a8824 */ /* 0x000fe200078e0a17 */
[----:B------:R-:W-:Y:S01]  /*0e00*/  IABS R80, R61 ;  /* 0x0000003d00507213 */ /* 0x000fe20000000000 */
[----:B------:R-:W-:Y:S01]  /*0e10*/  IMAD.HI.U32 R27, R28, R34, RZ ;  /* 0x000000221c1b7227 */ /* 0x000fe200078e00ff */
[C---:B------:R-:W-:Y:S01]  /*0e20*/  ISETP.GT.U32.AND P6, PT, R23.reuse, R30, PT ;  /* 0x0000001e1700720c */ /* 0x040fe20003fc4070 */
[----:B------:R-:W-:Y:S01]  /*0e30*/  CS2R R86, SRZ ;  /* 0x0000000000567805 */ /* 0x000fe2000001ff00 */
[C---:B------:R-:W-:Y:S01]  /*0e40*/  ISETP.GT.U32.AND P0, PT, R23.reuse, R26, PT ;  /* 0x0000001a1700720c */ /* 0x040fe20003f04070 */
[----:B------:R-:W-:Y:S01]  /*0e50*/  IMAD.MOV R31, RZ, RZ, -R27 ;  /* 0x000000ffff1f7224 */ /* 0x000fe200078e0a1b */
[----:B------:R-:W-:Y:S01]  /*0e60*/  IADD3 R27, R24, 0x68, RZ ;  /* 0x00000068181b7810 */ /* 0x000fe20007ffe0ff */
[----:B------:R-:W-:Y:S01]  /*0e70*/  IMAD.MOV R25, RZ, RZ, -R25 ;  /* 0x000000ffff197224 */ /* 0x000fe200078e0a19 */
[----:B------:R-:W-:Y:S01]  /*0e80*/  IABS R122, R20 ;  /* 0x00000014007a7213 */ /* 0x000fe20000000000 */
[C---:B------:R-:W-:Y:S01]  /*0e90*/  IMAD R34, R23.reuse, R31, R34 ;  /* 0x0000001f17227224 */ /* 0x040fe200078e0222 */
[----:B------:R-:W-:Y:S01]  /*0ea0*/  IABS R29, R27 ;  /* 0x0000001b001d7213 */ /* 0x000fe20000000000 */
[----:B------:R-:W-:-:S02]  /*0eb0*/  IMAD R36, R23, R25, R36 ;  /* 0x0000001917247224 */ /* 0x000fc400078e0224 */
[----:B------:R-:W-:Y:S02]  /*0ec0*/  IMAD.SHL.U32 R171, R171, 0x20, RZ ;  /* 0x00000020abab7824 */ /* 0x000fe400078e00ff */
[--C-:B------:R-:W-:Y:S01]  /*0ed0*/  @!P6 IMAD.IADD R30, R30, 0x1, -R23.reuse ;  /* 0x000000011e1ee824 */ /* 0x100fe200078e0a17 */
[----:B------:R-:W-:Y:S01]  /*0ee0*/  ISETP.GT.U32.AND P6, PT, R23, R32, PT ;  /* 0x000000201700720c */ /* 0x000fe20003fc4070 */
[----:B------:R-:W-:Y:S01]  /*0ef0*/  @!P0 IMAD.IADD R26, R26, 0x1, -R23 ;  /* 0x000000011a1a8824 */ /* 0x000fe200078e0a17 */
[----:B------:R-:W-:Y:S01]  /*0f00*/  ISETP.GE.AND P0, PT, R27, RZ, PT ;  /* 0x000000ff1b00720c */ /* 0x000fe20003f06270 */
[----:B------:R-:W-:Y:S01]  /*0f10*/  @!P2 IMAD.MOV R30, RZ, RZ, -R30 ;  /* 0x000000ffff1ea224 */ /* 0x000fe200078e0a1e */
[----:B------:R-:W-:Y:S01]  /*0f20*/  IADD3 R27, R24, 0x64, RZ ;  /* 0x00000064181b7810 */ /* 0x000fe20007ffe0ff */
[----:B------:R-:W-:Y:S01]  /*0f30*/  IMAD.MOV.U32 R25, RZ, RZ, R26 ;  /* 0x000000ffff197224 */ /* 0x000fe200078e001a */
[----:B------:R-:W-:Y:S01]  /*0f40*/  ISETP.GT.U32.AND P2, PT, R23, R34, PT ;  /* 0x000000221700720c */ /* 0x000fe20003f44070 */
[----:B------:R-:W-:Y:S01]  /*0f50*/  IMAD.HI.U32 R26, R28, R29, RZ ;  /* 0x0000001d1c1a7227 */ /* 0x000fe200078e00ff */
[----:B------:R-:W-:-:S03]  /*0f60*/  IABS R38, R27 ;  /* 0x0000001b00267213 */ /* 0x000fc60000000000 */
[----:B------:R-:W-:Y:S02]  /*0f70*/  IMAD.MOV R26, RZ, RZ, -R26 ;  /* 0x000000ffff1a7224 */ /* 0x000fe400078e0a1a */
[----:B------:R-:W-:Y:S02]  /*0f80*/  @!P6 IMAD.IADD R32, R32, 0x1, -R23 ;  /* 0x000000012020e824 */ /* 0x000fe400078e0a17 */
[C---:B------:R-:W-:Y:S02]  /*0f90*/  IMAD R26, R23.reuse, R26, R29 ;  /* 0x0000001a171a7224 */ /* 0x040fe400078e021d */
[----:B------:R-:W-:Y:S01]  /*0fa0*/  IMAD.HI.U32 R29, R28, R40, RZ ;  /* 0x000000281c1d7227 */ /* 0x000fe200078e00ff */
[----:B------:R-:W-:-:S03]  /*0fb0*/  ISETP.GT.U32.AND P6, PT, R23, R32, PT ;  /* 0x000000201700720c */ /* 0x000fc60003fc4070 */
[----:B------:R-:W-:Y:S02]  /*0fc0*/  IMAD.MOV R31, RZ, RZ, -R29 ;  /* 0x000000ffff1f7224 */ /* 0x000fe400078e0a1d */
[----:B------:R-:W-:Y:S01]  /*0fd0*/  @!P5 IMAD.MOV R25, RZ, RZ, -R25 ;  /* 0x000000ffff19d224 */ /* 0x000fe200078e0a19 */
[----:B------:R-:W-:Y:S01]  /*0fe0*/  ISETP.GE.AND P5, PT, R27, RZ, PT ;  /* 0x000000ff1b00720c */ /* 0x000fe20003fa6270 */
[----:B------:R-:W-:Y:S02]  /*0ff0*/  IMAD R40, R23, R31, R40 ;  /* 0x0000001f17287224 */ /* 0x000fe400078e0228 */
[----:B------:R-:W-:-:S04]  /*1000*/  IMAD.HI.U32 R27, R28, R38, RZ ;  /* 0x000000261c1b7227 */ /* 0x000fc800078e00ff */
[----:B------:R-:W-:Y:S01]  /*1010*/  @!P6 IMAD.IADD R32, R32, 0x1, -R23 ;  /* 0x000000012020e824 */ /* 0x000fe200078e0a17 */
[C---:B------:R-:W-:Y:S01]  /*1020*/  ISETP.GT.U32.AND P6, PT, R23.reuse, R36, PT ;  /* 0x000000241700720c */ /* 0x040fe20003fc4070 */
[----:B------:R-:W-:Y:S02]  /*1030*/  IMAD.MOV R27, RZ, RZ, -R27 ;  /* 0x000000ffff1b7224 */ /* 0x000fe400078e0a1b */
[----:B------:R-:W-:Y:S01]  /*1040*/  @!P4 IMAD.MOV R32, RZ, RZ, -R32 ;  /* 0x000000ffff20c224 */ /* 0x000fe200078e0a20 */
[C---:B------:R-:W-:Y:S01]  /*1050*/  ISETP.GT.U32.AND P4, PT, R23.reuse, R26, PT ;  /* 0x0000001a1700720c */ /* 0x040fe20003f84070 */
[----:B------:R-:W-:Y:S02]  /*1060*/  @!P2 IMAD.IADD R34, R34, 0x1, -R23 ;  /* 0x000000012222a824 */ /* 0x000fe400078e0a17 */
[C---:B------:R-:W-:Y:S02]  /*1070*/  IMAD R38, R23.reuse, R27, R38 ;  /* 0x0000001b17267224 */ /* 0x040fe400078e0226 */
[----:B------:R-:W-:Y:S01]  /*1080*/  IMAD.HI.U32 R27, R28, R42, RZ ;  /* 0x0000002a1c1b7227 */ /* 0x000fe200078e00ff */
[----:B------:R-:W-:-:S03]  /*1090*/  ISETP.GT.U32.AND P2, PT, R23, R34, PT ;  /* 0x000000221700720c */ /* 0x000fc60003f44070 */
[----:B------:R-:W-:Y:S01]  /*10a0*/  @!P6 IMAD.IADD R36, R36, 0x1, -R23 ;  /* 0x000000012424e824 */ /* 0x000fe200078e0a17 */
[C---:B------:R-:W-:Y:S01]  /*10b0*/  ISETP.GT.U32.AND P6, PT, R23.reuse, R40, PT ;  /* 0x000000281700720c */ /* 0x040fe20003fc4070 */
[----:B------:R-:W-:Y:S02]  /*10c0*/  IMAD.MOV R27, RZ, RZ, -R27 ;  /* 0x000000ffff1b7224 */ /* 0x000fe400078e0a1b */
[----:B------:R-:W-:Y:S01]  /*10d0*/  @!P4 IMAD.IADD R26, R26, 0x1, -R23 ;  /* 0x000000011a1ac824 */ /* 0x000fe200078e0a17 */
[C---:B------:R-:W-:Y:S01]  /*10e0*/  ISETP.GT.U32.AND P4, PT, R23.reuse, R36, PT ;  /* 0x000000241700720c */ /* 0x040fe20003f84070 */
[----:B------:R-:W-:Y:S02]  /*10f0*/  IMAD R42, R23, R27, R42 ;  /* 0x0000001b172a7224 */ /* 0x000fe400078e022a */
[----:B------:R-:W-:-:S04]  /*1100*/  IMAD.HI.U32 R27, R28, R46, RZ ;  /* 0x0000002e1c1b7227 */ /* 0x000fc800078e00ff */
[----:B------:R-:W-:Y:S02]  /*1110*/  IMAD.MOV R27, RZ, RZ, -R27 ;  /* 0x000000ffff1b7224 */ /* 0x000fe400078e0a1b */
[--C-:B------:R-:W-:Y:S02]  /*1120*/  @!P6 IMAD.IADD R40, R40, 0x1, -R23.reuse ;  /* 0x000000012828e824 */ /* 0x100fe400078e0a17 */
[--C-:B------:R-:W-:Y:S01]  /*1130*/  @!P2 IMAD.IADD R34, R34, 0x1, -R23.reuse ;  /* 0x000000012222a824 */ /* 0x100fe200078e0a17 */
[C---:B------:R-:W-:Y:S01]  /*1140*/  ISETP.GT.U32.AND P2, PT, R23.reuse, R38, PT ;  /* 0x000000261700720c */ /* 0x040fe20003f44070 */
[----:B------:R-:W-:Y:S01]  /*1150*/  @!P4 IMAD.IADD R36, R36, 0x1, -R23 ;  /* 0x000000012424c824 */ /* 0x000fe200078e0a17 */
[C---:B------:R-:W-:Y:S01]  /*1160*/  ISETP.GT.U32.AND P6, PT, R23.reuse, R40, PT ;  /* 0x000000281700720c */ /* 0x040fe20003fc4070 */
[C---:B------:R-:W-:Y:S01]  /*1170*/  IMAD R46, R23.reuse, R27, R46 ;  /* 0x0000001b172e7224 */ /* 0x040fe200078e022e */
[----:B------:R-:W-:Y:S01]  /*1180*/  ISETP.GT.U32.AND P4, PT, R23, R42, PT ;  /* 0x0000002a1700720c */ /* 0x000fe20003f84070 */
[----:B------:R-:W-:-:S04]  /*1190*/  IMAD.HI.U32 R29, R28, R44, RZ ;  /* 0x0000002c1c1d7227 */ /* 0x000fc800078e00ff */
[----:B------:R-:W-:Y:S02]  /*11a0*/  IMAD.MOV R29, RZ, RZ, -R29 ;  /* 0x000000ffff1d7224 */ /* 0x000fe400078e0a1d */
[----:B------:R-:W-:Y:S02]  /*11b0*/  @!P1 IMAD.MOV R34, RZ, RZ, -R34 ;  /* 0x000000ffff229224 */ /* 0x000fe400078e0a22 */
[--C-:B------:R-:W-:Y:S01]  /*11c0*/  @!P2 IMAD.IADD R38, R38, 0x1, -R23.reuse ;  /* 0x000000012626a824 */ /* 0x100fe200078e0a17 */
[C---:B------:R-:W-:Y:S01]  /*11d0*/  ISETP.GT.U32.AND P2, PT, R23.reuse, R26, PT ;  /* 0x0000001a1700720c */ /* 0x040fe20003f44070 */
[--C-:B------:R-:W-:Y:S01]  /*11e0*/  @!P6 IMAD.IADD R40, R40, 0x1, -R23.reuse ;  /* 0x000000012828e824 */ /* 0x100fe200078e0a17 */
[C---:B------:R-:W-:Y:S01]  /*11f0*/  ISETP.GT.U32.AND P6, PT, R23.reuse, R46, PT ;  /* 0x0000002e1700720c */ /* 0x040fe20003fc4070 */
[----:B------:R-:W-:Y:S01]  /*1200*/  @!P4 IMAD.IADD R42, R42, 0x1, -R23 ;  /* 0x000000012a2ac824 */ /* 0x000fe200078e0a17 */
[C---:B------:R-:W-:Y:S01]  /*1210*/  ISETP.GT.U32.AND P1, PT, R23.reuse, R38, PT ;  /* 0x000000261700720c */ /* 0x040fe20003f24070 */
[----:B------:R-:W-:Y:S01]  /*1220*/  IMAD R44, R23, R29, R44 ;  /* 0x0000001d172c7224 */ /* 0x000fe200078e022c */
[----:B------:R-:W-:Y:S01]  /*1230*/  ISETP.GE.AND P4, PT, R35, RZ, PT ;  /* 0x000000ff2300720c */ /* 0x000fe20003f86270 */
[----:B------:R-:W-:-:S04]  /*1240*/  IMAD.HI.U32 R29, R28, R50, RZ ;  /* 0x000000321c1d7227 */ /* 0x000fc800078e00ff */
[----:B------:R-:W-:-:S04]  /*1250*/  IMAD.HI.U32 R27, R28, R48, RZ ;  /* 0x000000301c1b7227 */ /* 0x000fc800078e00ff */
[----:B------:R-:W-:Y:S01]  /*1260*/  @!P6 IMAD.IADD R46, R46, 0x1, -R23 ;  /* 0x000000012e2ee824 */ /* 0x000fe200078e0a17 */
[C---:B------:R-:W-:Y:S01]  /*1270*/  ISETP.GT.U32.AND P6, PT, R23.reuse, R42, PT ;  /* 0x0000002a1700720c */ /* 0x040fe20003fc4070 */
[----:B------:R-:W-:Y:S02]  /*1280*/  IMAD.MOV R29, RZ, RZ, -R29 ;  /* 0x000000ffff1d7224 */ /* 0x000fe400078e0a1d */
[----:B------:R-:W-:Y:S02]  /*1290*/  IMAD.MOV R27, RZ, RZ, -R27 ;  /* 0x000000ffff1b7224 */ /* 0x000fe400078e0a1b */
[----:B------:R-:W-:Y:S01]  /*12a0*/  IMAD R50, R23, R29, R50 ;  /* 0x0000001d17327224 */ /* 0x000fe200078e0232 */
[----:B------:R-:W-:Y:S01]  /*12b0*/  IADD3 R29, R24, 0x48, RZ ;  /* 0x00000048181d7810 */ /* 0x000fe20007ffe0ff */
[--C-:B------:R-:W-:Y:S01]  /*12c0*/  @!P1 IMAD.IADD R38, R38, 0x1, -R23.reuse ;  /* 0x0000000126269824 */ /* 0x100fe200078e0a17 */
[----:B------:R-:W-:Y:S01]  /*12d0*/  ISETP.GE.AND P1, PT, R33, RZ, PT ;  /* 0x000000ff2100720c */ /* 0x000fe20003f26270 */
[C---:B------:R-:W-:Y:S01]  /*12e0*/  IMAD R48, R23.reuse, R27, R48 ;  /* 0x0000001b17307224 */ /* 0x040fe200078e0230 */
[----:B------:R-:W-:Y:S01]  /*12f0*/  IADD3 R27, R24, 0x44, RZ ;  /* 0x00000044181b7810 */ /* 0x000fe20007ffe0ff */
[--C-:B------:R-:W-:Y:S01]  /*1300*/  @!P2 IMAD.IADD R26, R26, 0x1, -R23.reuse ;  /* 0x000000011a1aa824 */ /* 0x100fe200078e0a17 */
[----:B------:R-:W-:Y:S01]  /*1310*/  IABS R52, R29 ;  /* 0x0000001d00347213 */ /* 0x000fe20000000000 */
[----:B------:R-:W-:Y:S01]  /*1320*/  @!P6 IMAD.IADD R42, R42, 0x1, -R23 ;  /* 0x000000012a2ae824 */ /* 0x000fe200078e0a17 */
[C---:B------:R-:W-:Y:S01]  /*1330*/  ISETP.GT.U32.AND P6, PT, R23.reuse, R50, PT ;  /* 0x000000321700720c */ /* 0x040fe20003fc4070 */
[----:B------:R-:W-:Y:S01]  /*1340*/  @!P5 IMAD.MOV R38, RZ, RZ, -R38 ;  /* 0x000000ffff26d224 */ /* 0x000fe200078e0a26 */
[C---:B------:R-:W-:Y:S01]  /*1350*/  ISETP.GT.U32.AND P5, PT, R23.reuse, R48, PT ;  /* 0x000000301700720c */ /* 0x040fe20003fa4070 */
[----:B------:R-:W-:Y:S01]  /*1360*/  IMAD.MOV.U32 R31, RZ, RZ, R26 ;  /* 0x000000ffff1f7224 */ /* 0x000fe200078e001a */
[----:B------:R-:W-:Y:S01]  /*1370*/  IABS R54, R27 ;  /* 0x0000001b00367213 */ /* 0x000fe20000000000 */
[----:B------:R-:W-:Y:S01]  /*1380*/  IMAD.HI.U32 R26, R28, R52, RZ ;  /* 0x000000341c1a7227 */ /* 0x000fe200078e00ff */
[C---:B------:R-:W-:Y:S01]  /*1390*/  ISETP.GT.U32.AND P2, PT, R23.reuse, R44, PT ;  /* 0x0000002c1700720c */ /* 0x040fe20003f44070 */
[----:B------:R-:W0:Y:S02]  /*13a0*/  I2F.RP R33, R43 ;  /* 0x0000002b00217306 */ /* 0x000e240000209400 */
[----:B------:R-:W-:Y:S01]  /*13b0*/  @!P0 IMAD.MOV R31, RZ, RZ, -R31 ;  /* 0x000000ffff1f8224 */ /* 0x000fe200078e0a1f */
[----:B------:R-:W-:Y:S01]  /*13c0*/  ISETP.GT.U32.AND P0, PT, R23, R46, PT ;  /* 0x0000002e1700720c */ /* 0x000fe20003f04070 */
[----:B------:R-:W-:Y:S01]  /*13d0*/  @!P1 IMAD.MOV R40, RZ, RZ, -R40 ;  /* 0x000000ffff289224 */ /* 0x000fe200078e0a28 */
[----:B------:R-:W-:Y:S01]  /*13e0*/  ISETP.GE.AND P1, PT, R39, RZ, PT ;  /* 0x000000ff2700720c */ /* 0x000fe20003f26270 */
[----:B------:R-:W-:-:S02]  /*13f0*/  @!P6 IMAD.IADD R50, R50, 0x1, -R23 ;  /* 0x000000013232e824 */ /* 0x000fc400078e0a17 */
[----:B------:R-:W-:Y:S01]  /*1400*/  @!P5 IMAD.IADD R48, R48, 0x1, -R23 ;  /* 0x000000013030d824 */ /* 0x000fe200078e0a17 */
[----:B------:R-:W-:Y:S01]  /*1410*/  ISETP.GE.AND P5, PT, R29, RZ, PT ;  /* 0x000000ff1d00720c */ /* 0x000fe20003fa6270 */
[----:B------:R-:W-:Y:S01]  /*1420*/  IMAD.HI.U32 R29, R28, R54, RZ ;  /* 0x000000361c1d7227 */ /* 0x000fe200078e00ff */
[----:B------:R-:W-:-:S03]  /*1430*/  ISETP.GT.U32.AND P6, PT, R23, R50, PT ;  /* 0x000000321700720c */ /* 0x000fc60003fc4070 */
[----:B------:R-:W-:Y:S02]  /*1440*/  IMAD.MOV R26, RZ, RZ, -R26 ;  /* 0x000000ffff1a7224 */ /* 0x000fe400078e0a1a */
[----:B------:R-:W-:Y:S01]  /*1450*/  @!P0 IMAD.IADD R46, R46, 0x1, -R23 ;  /* 0x000000012e2e8824 */ /* 0x000fe200078e0a17 */
[----:B0-----:R-:W0:Y:S01]  /*1460*/  MUFU.RCP R33, R33 ;  /* 0x0000002100217308 */ /* 0x001e220000001000 */
[----:B------:R-:W-:Y:S01]  /*1470*/  IMAD R52, R23, R26, R52 ;  /* 0x0000001a17347224 */ /* 0x000fe200078e0234 */
[----:B------:R-:W-:Y:S01]  /*1480*/  IADD3 R26, R24, 0x40, RZ ;  /* 0x00000040181a7810 */ /* 0x000fe20007ffe0ff */
[----:B------:R-:W-:Y:S01]  /*1490*/  IMAD.MOV R29, RZ, RZ, -R29 ;  /* 0x000000ffff1d7224 */ /* 0x000fe200078e0a1d */
[----:B------:R-:W-:Y:S01]  /*14a0*/  ISETP.GE.AND P0, PT, R45, RZ, PT ;  /* 0x000000ff2d00720c */ /* 0x000fe20003f06270 */
[----:B------:R-:W-:Y:S01]  /*14b0*/  @!P1 IMAD.MOV R46, RZ, RZ, -R46 ;  /* 0x000000ffff2e9224 */ /* 0x000fe200078e0a2e */
[C---:B------:R-:W-:Y:S01]  /*14c0*/  ISETP.GT.U32.AND P1, PT, R23.reuse, R52, PT ;  /* 0x000000341700720c */ /* 0x040fe20003f24070 */
[----:B------:R-:W-:Y:S01]  /*14d0*/  IMAD R54, R23, R29, R54 ;  /* 0x0000001d17367224 */ /* 0x000fe200078e0236 */
[----:B------:R-:W-:Y:S01]  /*14e0*/  IABS R56, R26 ;  /* 0x0000001a00387213 */ /* 0x000fe20000000000 */
[--C-:B------:R-:W-:Y:S01]  /*14f0*/  @!P2 IMAD.IADD R44, R44, 0x1, -R23.reuse ;  /* 0x000000012c2ca824 */ /* 0x100fe200078e0a17 */
[----:B------:R-:W-:Y:S01]  /*1500*/  ISETP.GE.AND P2, PT, R37, RZ, PT ;  /* 0x000000ff2500720c */ /* 0x000fe20003f46270 */
[----:B------:R-:W-:Y:S01]  /*1510*/  @!P4 IMAD.MOV R42, RZ, RZ, -R42 ;  /* 0x000000ffff2ac224 */ /* 0x000fe200078e0a2a */
[C---:B------:R-:W-:Y:S01]  /*1520*/  ISETP.GT.U32.AND P4, PT, R23.reuse, R48, PT ;  /* 0x000000301700720c */ /* 0x040fe20003f84070 */
[--C-:B------:R-:W-:Y:S01]  /*1530*/  @!P6 IMAD.IADD R50, R50, 0x1, -R23.reuse ;  /* 0x000000013232e824 */ /* 0x100fe200078e0a17 */
[C---:B------:R-:W-:Y:S01]  /*1540*/  ISETP.GT.U32.AND P6, PT, R23.reuse, R54, PT ;  /* 0x000000361700720c */ /* 0x040fe20003fc4070 */
[----:B------:R-:W-:Y:S01]  /*1550*/  @!P3 IMAD.MOV R36, RZ, RZ, -R36 ;  /* 0x000000ffff24b224 */ /* 0x000fe200078e0a24 */
[----:B------:R-:W-:Y:S01]  /*1560*/  ISETP.GT.U32.AND P3, PT, R23, R44, PT ;  /* 0x0000002c1700720c */ /* 0x000fe20003f64070 */
[----:B------:R-:W-:Y:S01]  /*1570*/  @!P0 IMAD.MOV R50, RZ, RZ, -R50 ;  /* 0x000000ffff328224 */ /* 0x000fe200078e0a32 */
[----:B------:R-:W-:Y:S01]  /*1580*/  IADD3 R29, R24, 0x3c, RZ ;  /* 0x0000003c181d7810 */ /* 0x000fe20007ffe0ff */
[----:B------:R-:W-:Y:S01]  /*1590*/  @!P1 IMAD.IADD R52, R52, 0x1, -R23 ;  /* 0x0000000134349824 */ /* 0x000fe200078e0a17 */
[----:B------:R-:W-:Y:S01]  /*15a0*/  IADD3 R37, R24, 0x34, RZ ;  /* 0x0000003418257810 */ /* 0x000fe20007ffe0ff */
[----:B------:R-:W-:Y:S01]  /*15b0*/  IMAD.SHL.U32 R170, R170, 0x20, RZ ;  /* 0x00000020aaaa7824 */ /* 0x000fe200078e00ff */
[----:B------:R-:W-:-:S02]  /*15c0*/  IABS R35, R29 ;  /* 0x0000001d00237213 */ /* 0x000fc40000000000 */
[----:B------:R-:W-:Y:S01]  /*15d0*/  ISETP.GE.AND P1, PT, R29, RZ, PT ;  /* 0x000000ff1d00720c */ /* 0x000fe20003f26270 */
[--C-:B------:R-:W-:Y:S01]  /*15e0*/  @!P4 IMAD.IADD R48, R48, 0x1, -R23.reuse ;  /* 0x000000013030c824 */ /* 0x100fe200078e0a17 */
[----:B------:R-:W-:Y:S01]  /*15f0*/  ISETP.GE.AND P4, PT, R26, RZ, PT ;  /* 0x000000ff1a00720c */ /* 0x000fe20003f86270 */
[--C-:B------:R-:W-:Y:S01]  /*1600*/  @!P6 IMAD.IADD R54, R54, 0x1, -R23.reuse ;  /* 0x000000013636e824 */ /* 0x100fe200078e0a17 */
[----:B------:R-:W-:Y:S01]  /*1610*/  ISETP.GT.U32.AND P6, PT, R23, R52, PT ;  /* 0x000000341700720c */ /* 0x000fe20003fc4070 */
[----:B------:R-:W-:Y:S01]  /*1620*/  @!P3 IMAD.IADD R44, R44, 0x1, -R23 ;  /* 0x000000012c2cb824 */ /* 0x000fe200078e0a17 */
[----:B------:R-:W-:Y:S01]  /*1630*/  ISETP.GE.AND P3, PT, R41, RZ, PT ;  /* 0x000000ff2900720c */ /* 0x000fe20003f66270 */
[----:B------:R-:W-:Y:S01]  /*1640*/  IMAD.HI.U32 R26, R28, R56, RZ ;  /* 0x000000381c1a7227 */ /* 0x000fe200078e00ff */
[----:B------:R-:W-:Y:S02]  /*1650*/  ISETP.GT.U32.AND P0, PT, R23, R54, PT ;  /* 0x000000361700720c */ /* 0x000fe40003f04070 */
[----:B------:R-:W-:Y:S01]  /*1660*/  IABS R41, R37 ;  /* 0x0000002500297213 */ /* 0x000fe20000000000 */
[----:B------:R-:W-:Y:S01]  /*1670*/  @!P2 IMAD.MOV R44, RZ, RZ, -R44 ;  /* 0x000000ffff2ca224 */ /* 0x000fe200078e0a2c */
[----:B------:R-:W-:Y:S01]  /*1680*/  ISETP.GE.AND P2, PT, R27, RZ, PT ;  /* 0x000000ff1b00720c */ /* 0x000fe20003f46270 */
[----:B------:R-:W-:Y:S01]  /*1690*/  IMAD.MOV R26, RZ, RZ, -R26 ;  /* 0x000000ffff1a7224 */ /* 0x000fe200078e0a1a */
[----:B0-----:R-:W-:-:S02]  /*16a0*/  IADD3 R27, R33, 0xffffffe, RZ ;  /* 0x0ffffffe211b7810 */ /* 0x001fc40007ffe0ff */
[C---:B------:R-:W-:Y:S01]  /*16b0*/  IADD3 R33, R24.reuse, 0x38, RZ ;  /* 0x0000003818217810 */ /* 0x040fe20007ffe0ff */
[C---:B------:R-:W-:Y:S01]  /*16c0*/  IMAD R56, R23.reuse, R26, R56 ;  /* 0x0000001a17387224 */ /* 0x040fe200078e0238 */
[----:B------:R-:W-:Y:S01]  /*16d0*/  IADD3 R45, R24, 0x2c, RZ ;  /* 0x0000002c182d7810 */ /* 0x000fe20007ffe0ff */
[--C-:B------:R-:W-:Y:S01]  /*16e0*/  @!P6 IMAD.IADD R52, R52, 0x1, -R23.reuse ;  /* 0x000000013434e824 */ /* 0x100fe200078e0a17 */
[----:B------:R-:W0:Y:S01]  /*16f0*/  F2I.FTZ.U32.TRUNC.NTZ R27, R27 ;  /* 0x0000001b001b7305 */ /* 0x000e22000021f000 */
[----:B------:R-:W-:Y:S01]  /*1700*/  IABS R39, R33 ;  /* 0x0000002100277213 */ /* 0x000fe20000000000 */
[----:B------:R-:W-:Y:S01]  /*1710*/  IMAD.HI.U32 R26, R28, R35, RZ ;  /* 0x000000231c1a7227 */ /* 0x000fe200078e00ff */
[----:B------:R-:W-:Y:S02]  /*1720*/  ISETP.GT.U32.AND P6, PT, R23, R56, PT ;  /* 0x000000381700720c */ /* 0x000fe40003fc4070 */
[----:B------:R-:W-:Y:S01]  /*1730*/  IABS R64, R45 ;  /* 0x0000002d00407213 */ /* 0x000fe20000000000 */
[----:B------:R-:W-:Y:S01]  /*1740*/  @!P0 IMAD.IADD R54, R54, 0x1, -R23 ;  /* 0x0000000136368824 */ /* 0x000fe200078e0a17 */
[----:B------:R-:W-:Y:S01]  /*1750*/  ISETP.GE.AND P0, PT, R37, RZ, PT ;  /* 0x000000ff2500720c */ /* 0x000fe20003f06270 */
[----:B------:R-:W-:-:S04]  /*1760*/  IMAD.HI.U32 R29, R28, R39, RZ ;  /* 0x000000271c1d7227 */ /* 0x000fc800078e00ff */
[----:B------:R-:W-:Y:S02]  /*1770*/  IMAD.MOV R60, RZ, RZ, -R29 ;  /* 0x000000ffff3c7224 */ /* 0x000fe400078e0a1d */
[----:B------:R-:W-:Y:S02]  /*1780*/  @!P5 IMAD.MOV R52, RZ, RZ, -R52 ;  /* 0x000000ffff34d224 */ /* 0x000fe400078e0a34 */
[----:B------:R-:W-:Y:S02]  /*1790*/  @!P6 IMAD.IADD R56, R56, 0x1, -R23 ;  /* 0x000000013838e824 */ /* 0x000fe400078e0a17 */
[----:B0-----:R-:W-:Y:S02]  /*17a0*/  IMAD.MOV R58, RZ, RZ, -R27 ;  /* 0x000000ffff3a7224 */ /* 0x001fe400078e0a1b */
[----:B------:R-:W-:Y:S01]  /*17b0*/  @!P3 IMAD.MOV R48, RZ, RZ, -R48 ;  /* 0x000000ffff30b224 */ /* 0x000fe200078e0a30 */
[----:B------:R-:W-:Y:S01]  /*17c0*/  ISETP.GT.U32.AND P6, PT, R23, R56, PT ;  /* 0x000000381700720c */ /* 0x000fe20003fc4070 */
[----:B------:R-:W-:Y:S01]  /*17d0*/  IMAD R37, R58, R43, RZ ;  /* 0x0000002b3a257224 */ /* 0x000fe200078e02ff */
[----:B------:R-:W-:Y:S01]  /*17e0*/  ISETP.GE.AND P3, PT, R33, RZ, PT ;  /* 0x000000ff2100720c */ /* 0x000fe20003f66270 */
[----:B------:R-:W-:-:S02]  /*17f0*/  IMAD.MOV R58, RZ, RZ, -R26 ;  /* 0x000000ffff3a7224 */ /* 0x000fc400078e0a1a */
[----:B------:R-:W-:Y:S02]  /*1800*/  IMAD.MOV.U32 R26, RZ, RZ, RZ ;  /* 0x000000ffff1a7224 */ /* 0x000fe400078e00ff */
[----:B------:R-:W-:-:S04]  /*1810*/  IMAD.HI.U32 R33, R28, R41, RZ ;  /* 0x000000291c217227 */ /* 0x000fc800078e00ff */
[----:B------:R-:W-:Y:S01]  /*1820*/  IMAD.HI.U32 R37, R27, R37, R26 ;  /* 0x000000251b257227 */ /* 0x000fe200078e001a */
[----:B------:R-:W-:-:S03]  /*1830*/  IADD3 R27, R24, 0x30, RZ ;  /* 0x00000030181b7810 */ /* 0x000fc60007ffe0ff */
[C---:B------:R-:W-:Y:S02]  /*1840*/  IMAD R26, R23.reuse, R58, R35 ;  /* 0x0000003a171a7224 */ /* 0x040fe400078e0223 */
[C---:B------:R-:W-:Y:S01]  /*1850*/  IMAD R58, R23.reuse, R60, R39 ;  /* 0x0000003c173a7224 */ /* 0x040fe200078e0227 */
[----:B------:R-:W-:Y:S01]  /*1860*/  IABS R39, R65 ;  /* 0x0000004100277213 */ /* 0x000fe20000000000 */
[----:B------:R-:W-:Y:S01]  /*1870*/  @!P6 IMAD.IADD R56, R56, 0x1, -R23 ;  /* 0x000000013838e824 */ /* 0x000fe200078e0a17 */
[C---:B------:R-:W-:Y:S01]  /*1880*/  ISETP.GT.U32.AND P5, PT, R23.reuse, R26, PT ;  /* 0x0000001a1700720c */ /* 0x040fe20003fa4070 */
[----:B------:R-:W-:Y:S01]  /*1890*/  IMAD.MOV R62, RZ, RZ, -R33 ;  /* 0x000000ffff3e7224 */ /* 0x000fe200078e0a21 */
[----:B------:R-:W-:Y:S01]  /*18a0*/  ISETP.GT.U32.AND P6, PT, R23, R58, PT ;  /* 0x0000003a1700720c */ /* 0x000fe20003fc4070 */
[----:B------:R-:W-:Y:S01]  /*18b0*/  @!P2 IMAD.MOV R54, RZ, RZ, -R54 ;  /* 0x000000ffff36a224 */ /* 0x000fe200078e0a36 */
[----:B------:R-:W-:Y:S01]  /*18c0*/  ISETP.GE.AND P2, PT, R27, RZ, PT ;  /* 0x000000ff1b00720c */ /* 0x000fe20003f46270 */
[----:B------:R-:W-:Y:S01]  /*18d0*/  IMAD R60, R23, R62, R41 ;  /* 0x0000003e173c7224 */ /* 0x000fe200078e0229 */
[----:B------:R-:W-:Y:S01]  /*18e0*/  IABS R62, R27 ;  /* 0x0000001b003e7213 */ /* 0x000fe20000000000 */
[----:B------:R-:W-:Y:S01]  /*18f0*/  IMAD.HI.U32 R29, R28, R64, RZ ;  /* 0x000000401c1d7227 */ /* 0x000fe200078e00ff */
[----:B------:R-:W-:-:S03]  /*1900*/  IABS R41, R24 ;  /* 0x0000001800297213 */ /* 0x000fc60000000000 */
[----:B------:R-:W-:-:S04]  /*1910*/  IMAD.HI.U32 R27, R28, R62, RZ ;  /* 0x0000003e1c1b7227 */ /* 0x000fc800078e00ff */
[--C-:B------:R-:W-:Y:S02]  /*1920*/  @!P5 IMAD.IADD R26, R26, 0x1, -R23.reuse ;  /* 0x000000011a1ad824 */ /* 0x100fe400078e0a17 */
[----:B------:R-:W-:Y:S02]  /*1930*/  @!P6 IMAD.IADD R58, R58, 0x1, -R23 ;  /* 0x000000013a3ae824 */ /* 0x000fe400078e0a17 */
[----:B------:R-:W-:Y:S01]  /*1940*/  IMAD.MOV R27, RZ, RZ, -R27 ;  /* 0x000000ffff1b7224 */ /* 0x000fe200078e0a1b */
[C---:B------:R-:W-:Y:S01]  /*1950*/  ISETP.GT.U32.AND P5, PT, R23.reuse, R26, PT ;  /* 0x0000001a1700720c */ /* 0x040fe20003fa4070 */
[----:B------:R-:W-:Y:S01]  /*1960*/  IMAD.HI.U32 R33, R28, R66, RZ ;  /* 0x000000421c217227 */ /* 0x000fe200078e00ff */
[----:B------:R-:W-:-:S03]  /*1970*/  ISETP.GT.U32.AND P6, PT, R23, R58, PT ;  /* 0x0000003a1700720c */ /* 0x000fc60003fc4070 */
[C---:B------:R-:W-:Y:S02]  /*1980*/  IMAD R62, R23.reuse, R27, R62 ;  /* 0x0000001b173e7224 */ /* 0x040fe400078e023e */
[----:B------:R-:W-:Y:S02]  /*1990*/  IMAD.MOV R29, RZ, RZ, -R29 ;  /* 0x000000ffff1d7224 */ /* 0x000fe400078e0a1d */
[----:B------:R-:W-:Y:S02]  /*19a0*/  IMAD.MOV R33, RZ, RZ, -R33 ;  /* 0x000000ffff217224 */ /* 0x000fe400078e0a21 */
[C---:B------:R-:W-:Y:S02]  /*19b0*/  IMAD R64, R23.reuse, R29, R64 ;  /* 0x0000001d17407224 */ /* 0x040fe400078e0240 */
[--C-:B------:R-:W-:Y:S01]  /*19c0*/  @!P5 IMAD.IADD R26, R26, 0x1, -R23.reuse ;  /* 0x000000011a1ad824 */ /* 0x100fe200078e0a17 */
[C---:B------:R-:W-:Y:S01]  /*19d0*/  ISETP.GT.U32.AND P5, PT, R23.reuse, R60, PT ;  /* 0x0000003c1700720c */ /* 0x040fe20003fa4070 */
[----:B------:R-:W-:Y:S01]  /*19e0*/  @!P6 IMAD.IADD R58, R58, 0x1, -R23 ;  /* 0x000000013a3ae824 */ /* 0x000fe200078e0a17 */
[C---:B------:R-:W-:Y:S01]  /*19f0*/  ISETP.GT.U32.AND P6, PT, R23.reuse, R62, PT ;  /* 0x0000003e1700720c */ /* 0x040fe20003fc4070 */
[----:B------:R-:W-:-:S02]  /*1a00*/  IMAD R66, R23, R33, R66 ;  /* 0x0000002117427224 */ /* 0x000fc400078e0242 */
[----:B------:R-:W-:-:S04]  /*1a10*/  IMAD.HI.U32 R35, R28, R68, RZ ;  /* 0x000000441c237227 */ /* 0x000fc800078e00ff */
[----:B------:R-:W-:-:S04]  /*1a20*/  IMAD.HI.U32 R27, R28, R70, RZ ;  /* 0x000000461c1b7227 */ /* 0x000fc800078e00ff */
[--C-:B------:R-:W-:Y:S02]  /*1a30*/  @!P5 IMAD.IADD R60, R60, 0x1, -R23.reuse ;  /* 0x000000013c3cd824 */ /* 0x100fe400078e0a17 */
[----:B------:R-:W-:Y:S02]  /*1a40*/  @!P6 IMAD.IADD R62, R62, 0x1, -R23 ;  /* 0x000000013e3ee824 */ /* 0x000fe400078e0a17 */
[----:B------:R-:W-:Y:S01]  /*1a50*/  IMAD.MOV R35, RZ, RZ, -R35 ;  /* 0x000000ffff237224 */ /* 0x000fe200078e0a23 */
[C---:B------:R-:W-:Y:S01]  /*1a60*/  ISETP.GT.U32.AND P5, PT, R23.reuse, R60, PT ;  /* 0x0000003c1700720c */ /* 0x040fe20003fa4070 */
[----:B------:R-:W-:Y:S01]  /*1a70*/  IMAD.MOV R27, RZ, RZ, -R27 ;  /* 0x000000ffff1b7224 */ /* 0x000fe200078e0a1b */
[C---:B------:R-:W-:Y:S01]  /*1a80*/  ISETP.GT.U32.AND P6, PT, R23.reuse, R62, PT ;  /* 0x0000003e1700720c */ /* 0x040fe20003fc4070 */
[C---:B------:R-:W-:Y:S02]  /*1a90*/  IMAD R68, R23.reuse, R35, R68 ;  /* 0x0000002317447224 */ /* 0x040fe400078e0244 */
[----:B------:R-:W-:-:S02]  /*1aa0*/  IMAD R70, R23, R27, R70 ;  /* 0x0000001b17467224 */ /* 0x000fc400078e0246 */
[----:B------:R-:W-:-:S04]  /*1ab0*/  IMAD.HI.U32 R29, R28, R72, RZ ;  /* 0x000000481c1d7227 */ /* 0x000fc800078e00ff */
[----:B------:R-:W-:-:S04]  /*1ac0*/  IMAD.HI.U32 R33, R28, R74, RZ ;  /* 0x0000004a1c217227 */ /* 0x000fc800078e00ff */
[--C-:B------:R-:W-:Y:S01]  /*1ad0*/  @!P5 IMAD.IADD R60, R60, 0x1, -R23.reuse ;  /* 0x000000013c3cd824 */ /* 0x100fe200078e0a17 */
[C---:B------:R-:W-:Y:S01]  /*1ae0*/  ISETP.GT.U32.AND P5, PT, R23.reuse, R64, PT ;  /* 0x000000401700720c */ /* 0x040fe20003fa4070 */
[----:B------:R-:W-:Y:S01]  /*1af0*/  @!P6 IMAD.IADD R62, R62, 0x1, -R23 ;  /* 0x000000013e3ee824 */ /* 0x000fe200078e0a17 */
[C---:B------:R-:W-:Y:S01]  /*1b00*/  ISETP.GT.U32.AND P6, PT, R23.reuse, R66, PT ;  /* 0x000000421700720c */ /* 0x040fe20003fc4070 */
[----:B------:R-:W-:Y:S02]  /*1b10*/  IMAD.MOV R29, RZ, RZ, -R29 ;  /* 0x000000ffff1d7224 */ /* 0x000fe400078e0a1d */
[----:B------:R-:W-:Y:S02]  /*1b20*/  IMAD.MOV R33, RZ, RZ, -R33 ;  /* 0x000000ffff217224 */ /* 0x000fe400078e0a21 */
[C---:B------:R-:W-:Y:S02]  /*1b30*/  IMAD R72, R23.reuse, R29, R72 ;  /* 0x0000001d17487224 */ /* 0x040fe400078e0248 */
[----:B------:R-:W-:-:S02]  /*1b40*/  IMAD R74, R23, R33, R74 ;  /* 0x00000021174a7224 */ /* 0x000fc400078e024a */
[----:B------:R-:W-:-:S04]  /*1b50*/  IMAD.HI.U32 R33, R28, R82, RZ ;  /* 0x000000521c217227 */ /* 0x000fc800078e00ff */
[--C-:B------:R-:W-:Y:S01]  /*1b60*/  @!P5 IMAD.IADD R64, R64, 0x1, -R23.reuse ;  /* 0x000000014040d824 */ /* 0x100fe200078e0a17 */
[C---:B------:R-:W-:Y:S01]  /*1b70*/  ISETP.GT.U32.AND P5, PT, R23.reuse, R68, PT ;  /* 0x000000441700720c */ /* 0x040fe20003fa4070 */
[----:B------:R-:W-:Y:S01]  /*1b80*/  @!P6 IMAD.IADD R66, R66, 0x1, -R23 ;  /* 0x000000014242e824 */ /* 0x000fe200078e0a17 */
[----:B------:R-:W-:Y:S01]  /*1b90*/  ISETP.GT.U32.AND P6, PT, R23, R70, PT ;  /* 0x000000461700720c */ /* 0x000fe20003fc4070 */
[----:B------:R-:W-:Y:S02]  /*1ba0*/  IMAD.MOV R33, RZ, RZ, -R33 ;  /* 0x000000ffff217224 */ /* 0x000fe400078e0a21 */
[----:B------:R-:W-:-:S04]  /*1bb0*/  IMAD.HI.U32 R35, R28, R76, RZ ;  /* 0x0000004c1c237227 */ /* 0x000fc800078e00ff */
[C---:B------:R-:W-:Y:S02]  /*1bc0*/  IMAD R82, R23.reuse, R33, R82 ;  /* 0x0000002117527224 */ /* 0x040fe400078e0252 */
[----:B------:R-:W-:Y:S02]  /*1bd0*/  IMAD.MOV.U32 R33, RZ, RZ, R26 ;  /* 0x000000ffff217224 */ /* 0x000fe400078e001a */
[--C-:B------:R-:W-:Y:S01]  /*1be0*/  @!P5 IMAD.IADD R68, R68, 0x1, -R23.reuse ;  /* 0x000000014444d824 */ /* 0x100fe200078e0a17 */
[C---:B------:R-:W-:Y:S01]  /*1bf0*/  ISETP.GT.U32.AND P5, PT, R23.reuse, R72, PT ;  /* 0x000000481700720c */ /* 0x040fe20003fa4070 */
[----:B------:R-:W-:Y:S01]  /*1c00*/  @!P6 IMAD.IADD R70, R70, 0x1, -R23 ;  /* 0x000000014646e824 */ /* 0x000fe200078e0a17 */
[----:B------:R-:W-:Y:S01]  /*1c10*/  ISETP.GT.U32.AND P6, PT, R23, R74, PT ;  /* 0x0000004a1700720c */ /* 0x000fe20003fc4070 */
[----:B------:R-:W-:-:S04]  /*1c20*/  IMAD.HI.U32 R27, R28, R78, RZ ;  /* 0x0000004e1c1b7227 */ /* 0x000fc800078e00ff */
[----:B------:R-:W-:Y:S01]  /*1c30*/  @!P1 IMAD.MOV R33, RZ, RZ, -R33 ;  /* 0x000000ffff219224 */ /* 0x000fe200078e0a21 */
[C---:B------:R-:W-:Y:S01]  /*1c40*/  ISETP.GT.U32.AND P1, PT, R23.reuse, R68, PT ;  /* 0x000000441700720c */ /* 0x040fe20003f24070 */
[----:B------:R-:W-:Y:S02]  /*1c50*/  IMAD.MOV R35, RZ, RZ, -R35 ;  /* 0x000000ffff237224 */ /* 0x000fe400078e0a23 */
[----:B------:R-:W-:Y:S01]  /*1c60*/  @!P4 IMAD.MOV R56, RZ, RZ, -R56 ;  /* 0x000000ffff38c224 */ /* 0x000fe200078e0a38 */
[C---:B------:R-:W-:Y:S01]  /*1c70*/  ISETP.GT.U32.AND P4, PT, R23.reuse, R64, PT ;  /* 0x000000401700720c */ /* 0x040fe20003f84070 */
[--C-:B------:R-:W-:Y:S01]  /*1c80*/  @!P5 IMAD.IADD R72, R72, 0x1, -R23.reuse ;  /* 0x000000014848d824 */ /* 0x100fe200078e0a17 */
[C---:B------:R-:W-:Y:S01]  /*1c90*/  ISETP.GT.U32.AND P5, PT, R23.reuse, R66, PT ;  /* 0x000000421700720c */ /* 0x040fe20003fa4070 */
[----:B------:R-:W-:Y:S02]  /*1ca0*/  @!P6 IMAD.IADD R74, R74, 0x1, -R23 ;  /* 0x000000014a4ae824 */ /* 0x000fe400078e0a17 */
[----:B------:R-:W-:Y:S01]  /*1cb0*/  @!P0 IMAD.MOV R60, RZ, RZ, -R60 ;  /* 0x000000ffff3c8224 */ /* 0x000fe200078e0a3c */
[C---:B------:R-:W-:Y:S01]  /*1cc0*/  ISETP.GT.U32.AND P6, PT, R23.reuse, R72, PT ;  /* 0x000000481700720c */ /* 0x040fe20003fc4070 */
[----:B------:R-:W-:Y:S01]  /*1cd0*/  IMAD.HI.U32 R29, R28, R80, RZ ;  /* 0x000000501c1d7227 */ /* 0x000fe200078e00ff */
[----:B------:R-:W-:-:S03]  /*1ce0*/  ISETP.GT.U32.AND P0, PT, R23, R74, PT ;  /* 0x0000004a1700720c */ /* 0x000fc60003f04070 */
[----:B------:R-:W-:Y:S02]  /*1cf0*/  IMAD.MOV R27, RZ, RZ, -R27 ;  /* 0x000000ffff1b7224 */ /* 0x000fe400078e0a1b */
[----:B------:R-:W-:Y:S02]  /*1d00*/  IMAD R76, R23, R35, R76 ;  /* 0x00000023174c7224 */ /* 0x000fe400078e024c */
[----:B------:R-:W-:-:S04]  /*1d10*/  IMAD.HI.U32 R35, R28, R39, RZ ;  /* 0x000000271c237227 */ /* 0x000fc800078e00ff */
[----:B------:R-:W-:Y:S02]  /*1d20*/  IMAD.MOV R29, RZ, RZ, -R29 ;  /* 0x000000ffff1d7224 */ /* 0x000fe400078e0a1d */
[C---:B------:R-:W-:Y:S02]  /*1d30*/  IMAD R78, R23.reuse, R27, R78 ;  /* 0x0000001b174e7224 */ /* 0x040fe400078e024e */
[----:B------:R-:W-:Y:S01]  /*1d40*/  @!P3 IMAD.MOV R58, RZ, RZ, -R58 ;  /* 0x000000ffff3ab224 */ /* 0x000fe200078e0a3a */
[C---:B------:R-:W-:Y:S01]  /*1d50*/  ISETP.GT.U32.AND P3, PT, R23.reuse, R70, PT ;  /* 0x000000461700720c */ /* 0x040fe20003f64070 */
[----:B------:R-:W-:Y:S02]  /*1d60*/  IMAD R80, R23, R29, R80 ;  /* 0x0000001d17507224 */ /* 0x000fe400078e0250 */
[----:B------:R-:W-:Y:S02]  /*1d70*/  IMAD.MOV R84, RZ, RZ, -R35 ;  /* 0x000000ffff547224 */ /* 0x000fe400078e0a23 */
[----:B------:R-:W-:-:S04]  /*1d80*/  IMAD.HI.U32 R27, R28, R41, RZ ;  /* 0x000000291c1b7227 */ /* 0x000fc800078e00ff */
[----:B------:R-:W-:Y:S01]  /*1d90*/  @!P5 IMAD.IADD R66, R66, 0x1, -R23 ;  /* 0x000000014242d824 */ /* 0x000fe200078e0a17 */
[C---:B------:R-:W-:Y:S01]  /*1da0*/  ISETP.GT.U32.AND P5, PT, R23.reuse, R78, PT ;  /* 0x0000004e1700720c */ /* 0x040fe20003fa4070 */
[C---:B------:R-:W-:Y:S02]  /*1db0*/  IMAD R28, R23.reuse, R84, R39 ;  /* 0x00000054171c7224 */ /* 0x040fe400078e0227 */
[----:B------:R-:W-:Y:S01]  /*1dc0*/  @!P1 IMAD.IADD R68, R68, 0x1, -R23 ;  /* 0x0000000144449824 */ /* 0x000fe200078e0a17 */
[C---:B------:R-:W-:Y:S01]  /*1dd0*/  ISETP.GT.U32.AND P1, PT, R23.reuse, R80, PT ;  /* 0x000000501700720c */ /* 0x040fe20003f24070 */
[----:B------:R-:W-:Y:S02]  /*1de0*/  IMAD.MOV R84, RZ, RZ, -R27 ;  /* 0x000000ffff547224 */ /* 0x000fe400078e0a1b */
[--C-:B------:R-:W-:Y:S01]  /*1df0*/  @!P4 IMAD.IADD R64, R64, 0x1, -R23.reuse ;  /* 0x000000014040c824 */ /* 0x100fe200078e0a17 */
[----:B------:R-:W-:Y:S01]  /*1e00*/  ISETP.GT.U32.AND P4, PT, R23, R76, PT ;  /* 0x0000004c1700720c */ /* 0x000fe20003f84070 */
[----:B------:R-:W-:Y:S01]  /*1e10*/  @!P0 IMAD.IADD R74, R74, 0x1, -R23 ;  /* 0x000000014a4a8824 */ /* 0x000fe200078e0a17 */
[----:B------:R-:W-:Y:S01]  /*1e20*/  ISETP.GE.AND P0, PT, R45, RZ, PT ;  /* 0x000000ff2d00720c */ /* 0x000fe20003f06270 */
[----:B------:R-:W-:-:S02]  /*1e30*/  IMAD R84, R23, R84, R41 ;  /* 0x0000005417547224 */ /* 0x000fc400078e0229 */
[--C-:B------:R-:W-:Y:S01]  /*1e40*/  @!P6 IMAD.IADD R72, R72, 0x1, -R23.reuse ;  /* 0x000000014848e824 */ /* 0x100fe200078e0a17 */
[C---:B------:R-:W-:Y:S01]  /*1e50*/  ISETP.GT.U32.AND P6, PT, R23.reuse, R82, PT ;  /* 0x000000521700720c */ /* 0x040fe20003fc4070 */
[--C-:B------:R-:W-:Y:S01]  /*1e60*/  @!P3 IMAD.IADD R70, R70, 0x1, -R23.reuse ;  /* 0x000000014646b824 */ /* 0x100fe200078e0a17 */
[----:B------:R-:W-:Y:S01]  /*1e70*/  ISETP.GT.U32.AND P3, PT, R23, R84, PT ;  /* 0x000000541700720c */ /* 0x000fe20003f64070 */
[--C-:B------:R-:W-:Y:S01]  /*1e80*/  @!P5 IMAD.IADD R78, R78, 0x1, -R23.reuse ;  /* 0x000000014e4ed824 */ /* 0x100fe200078e0a17 */
[----:B------:R-:W-:Y:S01]  /*1e90*/  ISETP.GE.AND P5, PT, R47, RZ, PT ;  /* 0x000000ff2f00720c */ /* 0x000fe20003fa6270 */
[--C-:B------:R-:W-:Y:S01]  /*1ea0*/  @!P1 IMAD.IADD R80, R80, 0x1, -R23.reuse ;  /* 0x0000000150509824 */ /* 0x100fe200078e0a17 */
[----:B------:R-:W-:Y:S01]  /*1eb0*/  ISETP.GE.AND P1, PT, R49, RZ, PT ;  /* 0x000000ff3100720c */ /* 0x000fe20003f26270 */
[--C-:B------:R-:W-:Y:S01]  /*1ec0*/  @!P4 IMAD.IADD R76, R76, 0x1, -R23.reuse ;  /* 0x000000014c4cc824 */ /* 0x100fe200078e0a17 */
[C---:B------:R-:W-:Y:S01]  /*1ed0*/  ISETP.GT.U32.AND P4, PT, R23.reuse, R28, PT ;  /* 0x0000001c1700720c */ /* 0x040fe20003f84070 */
[----:B------:R-:W-:Y:S01]  /*1ee0*/  @!P0 IMAD.MOV R64, RZ, RZ, -R64 ;  /* 0x000000ffff408224 */ /* 0x000fe200078e0a40 */
[C---:B------:R-:W-:Y:S01]  /*1ef0*/  ISETP.GT.U32.AND P0, PT, R23.reuse, R78, PT ;  /* 0x0000004e1700720c */ /* 0x040fe20003f04070 */
[----:B------:R-:W-:Y:S01]  /*1f00*/  @!P2 IMAD.MOV R62, RZ, RZ, -R62 ;  /* 0x000000ffff3ea224 */ /* 0x000fe200078e0a3e */
[----:B------:R-:W-:Y:S01]  /*1f10*/  ISETP.GT.U32.AND P2, PT, R23, R76, PT ;  /* 0x0000004c1700720c */ /* 0x000fe20003f44070 */
[----:B------:R-:W-:Y:S01]  /*1f20*/  @!P6 IMAD.IADD R82, R82, 0x1, -R23 ;  /* 0x000000015252e824 */ /* 0x000fe200078e0a17 */
[----:B------:R-:W-:Y:S01]  /*1f30*/  ISETP.GE.AND P6, PT, R53, RZ, PT ;  /* 0x000000ff3500720c */ /* 0x000fe20003fc6270 */
[----:B------:R-:W-:-:S04]  /*1f40*/  IMAD.HI.U32 R37, R37, R122, RZ ;  /* 0x0000007a25257227 */ /* 0x000fc800078e00ff */
[----:B------:R-:W-:Y:S01]  /*1f50*/  @!P3 IMAD.IADD R84, R84, 0x1, -R23 ;  /* 0x000000015454b824 */ /* 0x000fe200078e0a17 */
[----:B------:R-:W-:Y:S01]  /*1f60*/  ISETP.GE.AND P3, PT, R51, RZ, PT ;  /* 0x000000ff3300720c */ /* 0x000fe20003f66270 */
[----:B------:R-:W-:Y:S02]  /*1f70*/  IMAD.MOV R37, RZ, RZ, -R37 ;  /* 0x000000ffff257224 */ /* 0x000fe400078e0a25 */
[----:B------:R-:W-:Y:S01]  /*1f80*/  @!P1 IMAD.MOV R68, RZ, RZ, -R68 ;  /* 0x000000ffff449224 */ /* 0x000fe200078e0a44 */
[C---:B------:R-:W-:Y:S01]  /*1f90*/  ISETP.GT.U32.AND P1, PT, R23.reuse, R84, PT ;  /* 0x000000541700720c */ /* 0x040fe20003f24070 */
[--C-:B------:R-:W-:Y:S01]  /*1fa0*/  @!P4 IMAD.IADD R28, R28, 0x1, -R23.reuse ;  /* 0x000000011c1cc824 */ /* 0x100fe200078e0a17 */
[----:B------:R-:W-:Y:S01]  /*1fb0*/  ISETP.GT.U32.AND P4, PT, R23, R80, PT ;  /* 0x000000501700720c */ /* 0x000fe20003f84070 */
[----:B------:R-:W-:Y:S01]  /*1fc0*/  @!P0 IMAD.IADD R78, R78, 0x1, -R23 ;  /* 0x000000014e4e8824 */ /* 0x000fe200078e0a17 */
[----:B------:R-:W-:Y:S01]  /*1fd0*/  ISETP.GE.AND P0, PT, R55, RZ, PT ;  /* 0x000000ff3700720c */ /* 0x000fe20003f06270 */
[----:B------:R-:W-:-:S02]  /*1fe0*/  IMAD R122, R43, R37, R122 ;  /* 0x000000252b7a7224 */ /* 0x000fc400078e027a */
[----:B------:R-:W-:Y:S01]  /*1ff0*/  @!P6 IMAD.MOV R72, RZ, RZ, -R72 ;  /* 0x000000ffff48e224 */ /* 0x000fe200078e0a48 */
[----:B------:R-:W-:Y:S01]  /*2000*/  ISETP.GT.U32.AND P6, PT, R23, R28, PT ;  /* 0x0000001c1700720c */ /* 0x000fe20003fc4070 */
[--C-:B------:R-:W-:Y:S01]  /*2010*/  @!P2 IMAD.IADD R76, R76, 0x1, -R23.reuse ;  /* 0x000000014c4ca824 */ /* 0x100fe200078e0a17 */
[----:B------:R-:W-:Y:S01]  /*2020*/  ISETP.GT.U32.AND P2, PT, R43, R122, PT ;  /* 0x0000007a2b00720c */ /* 0x000fe20003f44070 */
[----:B------:R-:W-:Y:S01]  /*2030*/  @!P3 IMAD.MOV R70, RZ, RZ, -R70 ;  /* 0x000000ffff46b224 */ /* 0x000fe200078e0a46 */
[----:B------:R-:W-:Y:S01]  /*2040*/  ISETP.GT.U32.AND P3, PT, R23, R82, PT ;  /* 0x000000521700720c */ /* 0x000fe20003f64070 */
[--C-:B------:R-:W-:Y:S01]  /*2050*/  @!P1 IMAD.IADD R84, R84, 0x1, -R23.reuse ;  /* 0x0000000154549824 */ /* 0x100fe200078e0a17 */
[----:B------:R-:W-:Y:S01]  /*2060*/  ISETP.GE.AND P1, PT, R59, RZ, PT ;  /* 0x000000ff3b00720c */ /* 0x000fe20003f26270 */
[----:B------:R-:W-:Y:S01]  /*2070*/  @!P5 IMAD.MOV R66, RZ, RZ, -R66 ;  /* 0x000000ffff42d224 */ /* 0x000fe200078e0a42 */
[----:B------:R-:W-:Y:S01]  /*2080*/  ISETP.GE.AND P5, PT, R24, RZ, PT ;  /* 0x000000ff1800720c */ /* 0x000fe20003fa6270 */
[----:B------:R-:W-:Y:S01]  /*2090*/  @!P0 IMAD.MOV R74, RZ, RZ, -R74 ;  /* 0x000000ffff4a8224 */ /* 0x000fe200078e0a4a */
[----:B------:R-:W-:Y:S01]  /*20a0*/  ISETP.GE.AND P0, PT, R65, RZ, PT ;  /* 0x000000ff4100720c */ /* 0x000fe20003f06270 */
[----:B------:R-:W-:Y:S01]  /*20b0*/  @!P4 IMAD.IADD R80, R80, 0x1, -R23 ;  /* 0x000000015050c824 */ /* 0x000fe200078e0a17 */
[----:B------:R-:W-:Y:S01]  /*20c0*/  SHF.R.S32.HI R24, RZ, 0x1f, R21 ;  /* 0x0000001fff187819 */ /* 0x000fe20000011415 */
[----:B------:R-:W-:Y:S01]  /*20d0*/  @!P6 IMAD.IADD R28, R28, 0x1, -R23 ;  /* 0x000000011c1ce824 */ /* 0x000fe200078e0a17 */
[----:B------:R-:W-:Y:S01]  /*20e0*/  LOP3.LUT P6, RZ, R0, 0x40, RZ, 0xc0, !PT ;  /* 0x0000004000ff7812 */ /* 0x000fe200078cc0ff */
[----:B------:R-:W-:Y:S01]  /*20f0*/  @!P2 IMAD.IADD R122, R122, 0x1, -R43 ;  /* 0x000000017a7aa824 */ /* 0x000fe200078e0a2b */
[----:B------:R-:W-:Y:S01]  /*2100*/  LEA.HI R179, R24, R21, RZ, 0x5 ;  /* 0x0000001518b37211 */ /* 0x000fe200078f28ff */
[----:B------:R-:W-:Y:S01]  /*2110*/  @!P3 IMAD.IADD R82, R82, 0x1, -R23 ;  /* 0x000000015252b824 */ /* 0x000fe200078e0a17 */
[C---:B------:R-:W-:Y:S01]  /*2120*/  LOP3.LUT R24, R0.reuse, 0x7, RZ, 0xc0, !PT ;  /* 0x0000000700187812 */ /* 0x040fe200078ec0ff */
[----:B------:R-:W-:Y:S01]  /*2130*/  IMAD.MOV.U32 R35, RZ, RZ, R28 ;  /* 0x000000ffff237224 */ /* 0x000fe200078e001c */
[----:B------:R-:W-:Y:S01]  /*2140*/  SEL R23, RZ, 0x90, !P6 ;  /* 0x00000090ff177807 */ /* 0x000fe20007000000 */
[----:B------:R-:W-:Y:S01]  /*2150*/  IMAD.SHL.U32 R26, R0, 0x2, RZ ;  /* 0x00000002001a7824 */ /* 0x000fe200078e00ff */
[----:B------:R-:W-:Y:S01]  /*2160*/  ISETP.GE.AND P4, PT, R57, RZ, PT ;  /* 0x000000ff3900720c */ /* 0x000fe20003f86270 */
[----:B------:R-:W-:Y:S01]  /*2170*/  IMAD R27, R24, 0x90, RZ ;  /* 0x00000090181b7824 */ /* 0x000fe200078e02ff */
[----:B------:R-:W-:Y:S01]  /*2180*/  ISETP.GT.U32.AND P6, PT, R43, R122, PT ;  /* 0x0000007a2b00720c */ /* 0x000fe20003fc4070 */
[----:B------:R-:W-:Y:S01]  /*2190*/  IMAD.SHL.U32 R21, R0, 0x8, RZ ;  /* 0x0000000800157824 */ /* 0x000fe200078e00ff */
[----:B------:R-:W-:Y:S01]  /*21a0*/  ISETP.GE.AND P3, PT, R61, RZ, PT ;  /* 0x000000ff3d00720c */ /* 0x000fe20003f66270 */
[----:B------:R-:W-:Y:S01]  /*21b0*/  @!P1 IMAD.MOV R78, RZ, RZ, -R78 ;  /* 0x000000ffff4e9224 */ /* 0x000fe200078e0a4e */
[----:B------:R-:W-:Y:S01]  /*21c0*/  ISETP.GE.AND P1, PT, R20, RZ, PT ;  /* 0x000000ff1400720c */ /* 0x000fe20003f26270 */
[----:B------:R-:W-:Y:S01]  /*21d0*/  @!P0 IMAD.MOV R35, RZ, RZ, -R35 ;  /* 0x000000ffff238224 */ /* 0x000fe200078e0a23 */
[----:B------:R-:W-:Y:S01]  /*21e0*/  ISETP.NE.AND P0, PT, RZ, c[0x0][0x178], PT ;  /* 0x00005e00ff007a0c */ /* 0x000fe20003f05270 */
[----:B------:R-:W-:Y:S01]  /*21f0*/  IMAD R29, R24, 0x4, R3 ;  /* 0x00000004181d7824 */ /* 0x000fe200078e0203 */
[----:B------:R-:W-:Y:S01]  /*2200*/  LOP3.LUT R27, R27, 0x10, R26, 0x78, !PT ;  /* 0x000000101b1b7812 */ /* 0x000fe200078e781a */
[----:B------:R-:W-:Y:S01]  /*2210*/  IMAD.SHL.U32 R24, R0, 0x40, RZ ;  /* 0x0000004000187824 */ /* 0x000fe200078e00ff */
[----:B------:R-:W-:Y:S01]  /*2220*/  ISETP.GE.AND P2, PT, R63, RZ, PT ;  /* 0x000000ff3f00720c */ /* 0x000fe20003f46270 */
[----:B------:R-:W-:Y:S01]  /*2230*/  @!P4 IMAD.MOV R76, RZ, RZ, -R76 ;  /* 0x000000ffff4cc224 */ /* 0x000fe200078e0a4c */
[----:B------:R-:W-:Y:S01]  /*2240*/  LOP3.LUT R26, R21, 0x30, R26, 0x48, !PT ;  /* 0x00000030151a7812 */ /* 0x000fe200078e481a */
[----:B------:R-:W-:Y:S01]  /*2250*/  @!P6 IMAD.IADD R122, R122, 0x1, -R43 ;  /* 0x000000017a7ae824 */ /* 0x000fe200078e0a2b */
[----:B------:R-:W-:Y:S01]  /*2260*/  LOP3.LUT R22, R23, R22, RZ, 0x3c, !PT ;  /* 0x0000001617167212 */ /* 0x000fe200078e3cff */
[----:B------:R-:W-:Y:S01]  /*2270*/  @!P3 IMAD.MOV R80, RZ, RZ, -R80 ;  /* 0x000000ffff50b224 */ /* 0x000fe200078e0a50 */
[----:B------:R-:W-:Y:S01]  /*2280*/  ISETP.NE.AND P4, PT, RZ, c[0x0][0x17c], PT ;  /* 0x00005f00ff007a0c */ /* 0x000fe20003f85270 */
[----:B------:R-:W-:Y:S01]  /*2290*/  IMAD.U32 R23, R29, 0x10, R26 ;  /* 0x000000101d177824 */ /* 0x000fe200078e001a */
[----:B------:R-:W-:Y:S01]  /*22a0*/  LOP3.LUT R26, RZ, c[0x0][0x17c], RZ, 0x33, !PT ;  /* 0x00005f00ff1a7a12 */ /* 0x000fe200078e33ff */
[----:B------:R-:W-:Y:S01]  /*22b0*/  @!P1 IMAD.MOV R122, RZ, RZ, -R122 ;  /* 0x000000ffff7a9224 */ /* 0x000fe200078e0a7a */
[----:B------:R-:W-:Y:S01]  /*22c0*/  LOP3.LUT R24, R27, 0x400, R24, 0xf8, !PT ;  /* 0x000004001b187812 */ /* 0x000fe200078ef818 */
[----:B------:R-:W-:Y:S01]  /*22d0*/  @!P5 IMAD.MOV R84, RZ, RZ, -R84 ;  /* 0x000000ffff54d224 */ /* 0x000fe200078e0a54 */
[C---:B------:R-:W-:Y:S01]  /*22e0*/  SEL R27, R26.reuse, R25, !P4 ;  /* 0x000000191a1b7207 */ /* 0x040fe20006000000 */
[----:B------:R-:W-:Y:S01]  /*22f0*/  @!P2 IMAD.MOV R82, RZ, RZ, -R82 ;  /* 0x000000ffff52a224 */ /* 0x000fe200078e0a52 */
[----:B------:R-:W-:-:S02]  /*2300*/  SEL R30, R26, R30, !P4 ;  /* 0x0000001e1a1e7207 */ /* 0x000fc40006000000 */
[C---:B------:R-:W-:Y:S01]  /*2310*/  SEL R28, R26.reuse, R32, !P4 ;  /* 0x000000201a1c7207 */ /* 0x040fe20006000000 */
[----:B------:R-:W-:Y:S01]  /*2320*/  IMAD R27, R27, c[0x0][0x190], RZ ;  /* 0x000064001b1b7a24 */ /* 0x000fe200078e02ff */
[----:B------:R-:W-:Y:S01]  /*2330*/  SEL R29, R26, R34, !P4 ;  /* 0x000000221a1d7207 */ /* 0x000fe20006000000 */
[----:B------:R-:W-:Y:S01]  /*2340*/  IMAD R30, R30, c[0x0][0x190], RZ ;  /* 0x000064001e1e7a24 */ /* 0x000fe200078e02ff */
[----:B------:R-:W-:Y:S01]  /*2350*/  @!P0 LOP3.LUT R122, RZ, c[0x0][0x178], RZ, 0x33, !PT ;  /* 0x00005e00ff7a8a12 */ /* 0x000fe200078e33ff */
[----:B------:R-:W-:Y:S01]  /*2360*/  IMAD R28, R28, c[0x0][0x190], RZ ;  /* 0x000064001c1c7a24 */ /* 0x000fe200078e02ff */
[C---:B------:R-:W-:Y:S01]  /*2370*/  SEL R36, R26.reuse, R36, !P4 ;  /* 0x000000241a247207 */ /* 0x040fe20006000000 */
[----:B------:R-:W-:Y:S01]  /*2380*/  IMAD R29, R29, c[0x0][0x190], RZ ;  /* 0x000064001d1d7a24 */ /* 0x000fe200078e02ff */
[----:B------:R-:W-:Y:S01]  /*2390*/  SEL R31, R26, R31, !P4 ;  /* 0x0000001f1a1f7207 */ /* 0x000fe20006000000 */
[----:B------:R-:W-:Y:S01]  /*23a0*/  IMAD R122, R122, c[0x0][0x184], RZ ;  /* 0x000061007a7a7a24 */ /* 0x000fe200078e02ff */
[----:B------:R-:W-:Y:S01]  /*23b0*/  SEL R38, R26, R38, !P4 ;  /* 0x000000261a267207 */ /* 0x000fe20006000000 */
[----:B------:R-:W-:Y:S01]  /*23c0*/  IMAD R36, R36, c[0x0][0x190], RZ ;  /* 0x0000640024247a24 */ /* 0x000fe200078e02ff */
[C---:B------:R-:W-:Y:S01]  /*23d0*/  SEL R40, R26.reuse, R40, !P4 ;  /* 0x000000281a287207 */ /* 0x040fe20006000000 */
[----:B------:R-:W-:Y:S01]  /*23e0*/  IMAD R31, R31, c[0x0][0x190], RZ ;  /* 0x000064001f1f7a24 */ /* 0x000fe200078e02ff */
[----:B------:R-:W-:Y:S01]  /*23f0*/  SEL R42, R26, R42, !P4 ;  /* 0x0000002a1a2a7207 */ /* 0x000fe20006000000 */
        /* <DEDUP_REMOVED lines=23> */
[C---:B------:R-:W-:Y:S01]  /*2570*/  SEL R43, R26.reuse, R64, !P4 ;  /* 0x000000401a2b7207 */ /* 0x040fe20006000000 */
        /* <DEDUP_REMOVED lines=21> */
[----:B------:R-:W-:Y:S01]  /*26d0*/  SEL R26, R26, R84, !P4 ;  /* 0x000000541a1a7207 */ /* 0x000fe20006000000 */
[----:B------:R-:W-:Y:S01]  /*26e0*/  IMAD R123, R120, c[0x0][0x190], RZ ;  /* 0x00006400787b7a24 */ /* 0x000fe200078e02ff */
[----:B------:R-:W-:Y:S01]  /*26f0*/  LEA R204, P1, R122, c[0x0][0x160], 0x1 ;  /* 0x000058007acc7a11 */ /* 0x000fe200078208ff */
[----:B------:R-:W-:Y:S01]  /*2700*/  IMAD R129, R121, c[0x0][0x190], RZ ;  /* 0x0000640079817a24 */ /* 0x000fe200078e02ff */
[----:B------:R-:W-:Y:S01]  /*2710*/  LEA R220, P2, R27, c[0x0][0x168], 0x1 ;  /* 0x00005a001bdc7a11 */ /* 0x000fe200078408ff */
[----:B------:R-:W-:Y:S01]  /*2720*/  IMAD R26, R26, c[0x0][0x190], RZ ;  /* 0x000064001a1a7a24 */ /* 0x000fe200078e02ff */
[----:B------:R-:W-:Y:S01]  /*2730*/  LEA R218, P3, R30, c[0x0][0x168], 0x1 ;  /* 0x00005a001eda7a11 */ /* 0x000fe200078608ff */
[----:B------:R-:W-:Y:S01]  /*2740*/  CS2R R84, SRZ ;  /* 0x0000000000547805 */ /* 0x000fe2000001ff00 */
        /* <DEDUP_REMOVED lines=8> */
[----:B------:R-:W-:Y:S01]  /*27d0*/  LEA.HI.X.SX32 R205, R122, c[0x0][0x164], 0x1, P1 ;  /* 0x000059007acd7a11 */ /* 0x000fe200008f0eff */
        /* <DEDUP_REMOVED lines=19> */
[----:B------:R-:W-:-:S02]  /*2910*/  LEA.HI.X.SX32 R213, R36, c[0x0][0x16c], 0x1, P6 ;  /* 0x00005b0024d57a11 */ /* 0x000fc400030f0eff */
[----:B------:R-:W-:Y:S02]  /*2920*/  LEA.HI.X.SX32 R211, R31, c[0x0][0x16c], 0x1, P0 ;  /* 0x00005b001fd37a11 */ /* 0x000fe400000f0eff */
[----:B------:R-:W-:Y:S02]  /*2930*/  LEA R196, P6, R48, c[0x0][0x168], 0x1 ;  /* 0x00005a0030c47a11 */ /* 0x000fe400078c08ff */
[----:B------:R-:W-:Y:S02]  /*2940*/  LEA R194, P0, R50, c[0x0][0x168], 0x1 ;  /* 0x00005a0032c27a11 */ /* 0x000fe400078008ff */
[----:B------:R-:W-:Y:S02]  /*2950*/  LEA.HI.X.SX32 R209, R38, c[0x0][0x16c], 0x1, P1 ;  /* 0x00005b0026d17a11 */ /* 0x000fe400008f0eff */
[----:B------:R-:W-:Y:S02]  /*2960*/  LEA.HI.X.SX32 R207, R40, c[0x0][0x16c], 0x1, P2 ;  /* 0x00005b0028cf7a11 */ /* 0x000fe400010f0eff */
[----:B------:R-:W-:-:S02]  /*2970*/  LEA.HI.X.SX32 R203, R42, c[0x0][0x16c], 0x1, P3 ;  /* 0x00005b002acb7a11 */ /* 0x000fc400018f0eff */
[----:B------:R-:W-:Y:S02]  /*2980*/  LEA.HI.X.SX32 R201, R44, c[0x0][0x16c], 0x1, P4 ;  /* 0x00005b002cc97a11 */ /* 0x000fe400020f0eff */
[----:B------:R-:W-:Y:S02]  /*2990*/  LEA.HI.X.SX32 R199, R46, c[0x0][0x16c], 0x1, P5 ;  /* 0x00005b002ec77a11 */ /* 0x000fe400028f0eff */
[----:B------:R-:W-:Y:S02]  /*29a0*/  LEA R192, P1, R52, c[0x0][0x168], 0x1 ;  /* 0x00005a0034c07a11 */ /* 0x000fe400078208ff */
[----:B------:R-:W-:Y:S02]  /*29b0*/  LEA R190, P2, R54, c[0x0][0x168], 0x1 ;  /* 0x00005a0036be7a11 */ /* 0x000fe400078408ff */
[----:B------:R-:W-:Y:S02]  /*29c0*/  LEA R188, P3, R56, c[0x0][0x168], 0x1 ;  /* 0x00005a0038bc7a11 */ /* 0x000fe400078608ff */
[----:B------:R-:W-:-:S02]  /*29d0*/  LEA R186, P4, R37, c[0x0][0x168], 0x1 ;  /* 0x00005a0025ba7a11 */ /* 0x000fc400078808ff */
[----:B------:R-:W-:Y:S02]  /*29e0*/  LEA R184, P5, R58, c[0x0][0x168], 0x1 ;  /* 0x00005a003ab87a11 */ /* 0x000fe400078a08ff */
[----:B------:R-:W-:Y:S02]  /*29f0*/  LEA.HI.X.SX32 R197, R48, c[0x0][0x16c], 0x1, P6 ;  /* 0x00005b0030c57a11 */ /* 0x000fe400030f0eff */
[----:B------:R-:W-:Y:S02]  /*2a00*/  LEA.HI.X.SX32 R195, R50, c[0x0][0x16c], 0x1, P0 ;  /* 0x00005b0032c37a11 */ /* 0x000fe400000f0eff */
[----:B------:R-:W-:Y:S02]  /*2a10*/  LEA R182, P6, R39, c[0x0][0x168], 0x1 ;  /* 0x00005a0027b67a11 */ /* 0x000fe400078c08ff */
[----:B------:R-:W-:Y:S02]  /*2a20*/  LEA R180, P0, R41, c[0x0][0x168], 0x1 ;  /* 0x00005a0029b47a11 */ /* 0x000fe400078008ff */
[----:B------:R-:W-:-:S02]  /*2a30*/  LEA.HI.X.SX32 R193, R52, c[0x0][0x16c], 0x1, P1 ;  /* 0x00005b0034c17a11 */ /* 0x000fc400008f0eff */
[----:B------:R-:W-:Y:S02]  /*2a40*/  LEA.HI.X.SX32 R191, R54, c[0x0][0x16c], 0x1, P2 ;  /* 0x00005b0036bf7a11 */ /* 0x000fe400010f0eff */
[----:B------:R-:W-:Y:S02]  /*2a50*/  LEA.HI.X.SX32 R189, R56, c[0x0][0x16c], 0x1, P3 ;  /* 0x00005b0038bd7a11 */ /* 0x000fe400018f0eff */
[----:B------:R-:W-:Y:S02]  /*2a60*/  LEA.HI.X.SX32 R187, R37, c[0x0][0x16c], 0x1, P4 ;  /* 0x00005b0025bb7a11 */ /* 0x000fe400020f0eff */
[----:B------:R-:W-:Y:S02]  /*2a70*/  LEA.HI.X.SX32 R185, R58, c[0x0][0x16c], 0x1, P5 ;  /* 0x00005b003ab97a11 */ /* 0x000fe400028f0eff */
[----:B------:R-:W-:Y:S02]  /*2a80*/  LEA R48, P1, R43, c[0x0][0x168], 0x1 ;  /* 0x00005a002b307a11 */ /* 0x000fe400078208ff */
[----:B------:R-:W-:-:S02]  /*2a90*/  LEA R152, P2, R45, c[0x0][0x168], 0x1 ;  /* 0x00005a002d987a11 */ /* 0x000fc400078408ff */
[----:B------:R-:W-:Y:S02]  /*2aa0*/  LEA R50, P3, R47, c[0x0][0x168], 0x1 ;  /* 0x00005a002f327a11 */ /* 0x000fe400078608ff */
[----:B------:R-:W-:Y:S02]  /*2ab0*/  LEA R138, P4, R49, c[0x0][0x168], 0x1 ;  /* 0x00005a00318a7a11 */ /* 0x000fe400078808ff */
[----:B------:R-:W-:Y:S02]  /*2ac0*/  LEA R140, P5, R51, c[0x0][0x168], 0x1 ;  /* 0x00005a00338c7a11 */ /* 0x000fe400078a08ff */
[----:B------:R-:W-:Y:S02]  /*2ad0*/  LEA.HI.X.SX32 R183, R39, c[0x0][0x16c], 0x1, P6 ;  /* 0x00005b0027b77a11 */ /* 0x000fe400030f0eff */
[----:B------:R-:W-:Y:S02]  /*2ae0*/  LEA.HI.X.SX32 R181, R41, c[0x0][0x16c], 0x1, P0 ;  /* 0x00005b0029b57a11 */ /* 0x000fe400000f0eff */
[----:B------:R-:W-:-:S02]  /*2af0*/  LOP3.LUT R25, R0, 0x1f, RZ, 0xc0, !PT ;  /* 0x0000001f00197812 */ /* 0x000fc400078ec0ff */
[----:B------:R-:W-:Y:S02]  /*2b00*/  LEA.HI.X.SX32 R39, R43, c[0x0][0x16c], 0x1, P1 ;  /* 0x00005b002b277a11 */ /* 0x000fe400008f0eff */
[----:B------:R-:W-:Y:S01]  /*2b10*/  LEA.HI.X.SX32 R153, R45, c[0x0][0x16c], 0x1, P2 ;  /* 0x00005b002d997a11 */ /* 0x000fe200010f0eff */
[----:B------:R-:W-:Y:S01]  /*2b20*/  IMAD R173, R25, c[0x0][0x18c], RZ ;  /* 0x0000630019ad7a24 */ /* 0x000fe200078e02ff */
[----:B------:R-:W-:Y:S02]  /*2b30*/  LEA.HI.X.SX32 R41, R47, c[0x0][0x16c], 0x1, P3 ;  /* 0x00005b002f297a11 */ /* 0x000fe400018f0eff */
[----:B------:R-:W-:Y:S02]  /*2b40*/  LEA.HI.X.SX32 R139, R49, c[0x0][0x16c], 0x1, P4 ;  /* 0x00005b00318b7a11 */ /* 0x000fe400020f0eff */
[----:B------:R-:W-:Y:S02]  /*2b50*/  LEA.HI.X.SX32 R141, R51, c[0x0][0x16c], 0x1, P5 ;  /* 0x00005b00338d7a11 */ /* 0x000fe400028f0eff */
[----:B------:R-:W-:-:S02]  /*2b60*/  LEA R142, P6, R53, c[0x0][0x168], 0x1 ;  /* 0x00005a00358e7a11 */ /* 0x000fc400078c08ff */
[----:B------:R-:W-:Y:S02]  /*2b70*/  LEA R148, P0, R55, c[0x0][0x168], 0x1 ;  /* 0x00005a0037947a11 */ /* 0x000fe400078008ff */
[----:B------:R-:W-:Y:S02]  /*2b80*/  LEA R43, P1, R57, c[0x0][0x168], 0x1 ;  /* 0x00005a00392b7a11 */ /* 0x000fe400078208ff */
[----:B------:R-:W-:Y:S02]  /*2b90*/  LEA R120, P2, R59, c[0x0][0x168], 0x1 ;  /* 0x00005a003b787a11 */ /* 0x000fe400078408ff */
[----:B------:R-:W-:Y:S02]  /*2ba0*/  LEA R122, P3, R123, c[0x0][0x168], 0x1 ;  /* 0x00005a007b7a7a11 */ /* 0x000fe400078608ff */
[----:B------:R-:W-:Y:S02]  /*2bb0*/  LEA R128, P4, R129, c[0x0][0x168], 0x1 ;  /* 0x00005a0081807a11 */ /* 0x000fe400078808ff */
[----:B------:R-:W-:-:S02]  /*2bc0*/  LEA R130, P5, R26, c[0x0][0x168], 0x1 ;  /* 0x00005a001a827a11 */ /* 0x000fc400078a08ff */
[----:B------:R-:W-:Y:S02]  /*2bd0*/  SHF.R.S32.HI R179, RZ, 0x5, R179 ;  /* 0x00000005ffb37819 */ /* 0x000fe400000114b3 */
[C---:B------:R-:W-:Y:S02]  /*2be0*/  LOP3.LUT R172, R22.reuse, 0x20, RZ, 0x3c, !PT ;  /* 0x0000002016ac7812 */ /* 0x040fe400078e3cff */
[C---:B------:R-:W-:Y:S02]  /*2bf0*/  LOP3.LUT R174, R22.reuse, 0x40, RZ, 0x3c, !PT ;  /* 0x0000004016ae7812 */ /* 0x040fe400078e3cff */
[----:B------:R-:W-:Y:S02]  /*2c00*/  LOP3.LUT R175, R22, 0x60, RZ, 0x3c, !PT ;  /* 0x0000006016af7812 */ /* 0x000fe400078e3cff */
[C---:B------:R-:W-:Y:S02]  /*2c10*/  LOP3.LUT R176, R24.reuse, 0x20, RZ, 0x3c, !PT ;  /* 0x0000002018b07812 */ /* 0x040fe400078e3cff */
[----:B------:R-:W-:-:S02]  /*2c20*/  LOP3.LUT R177, R24, 0x40, RZ, 0x3c, !PT ;  /* 0x0000004018b17812 */ /* 0x000fc400078e3cff */
[----:B------:R-:W-:Y:S02]  /*2c30*/  LOP3.LUT R178, R24, 0x60, RZ, 0x3c, !PT ;  /* 0x0000006018b27812 */ /* 0x000fe400078e3cff */
[----:B------:R-:W-:Y:S02]  /*2c40*/  LEA.HI.X.SX32 R143, R53, c[0x0][0x16c], 0x1, P6 ;  /* 0x00005b00358f7a11 */ /* 0x000fe400030f0eff */
[----:B------:R-:W-:Y:S02]  /*2c50*/  LEA.HI.X.SX32 R149, R55, c[0x0][0x16c], 0x1, P0 ;  /* 0x00005b0037957a11 */ /* 0x000fe400000f0eff */
[----:B------:R-:W-:Y:S02]  /*2c60*/  LEA.HI.X.SX32 R46, R57, c[0x0][0x16c], 0x1, P1 ;  /* 0x00005b00392e7a11 */ /* 0x000fe400008f0eff */
[----:B------:R-:W-:Y:S02]  /*2c70*/  LEA.HI.X.SX32 R121, R59, c[0x0][0x16c], 0x1, P2 ;  /* 0x00005b003b797a11 */ /* 0x000fe400010f0eff */
[----:B------:R-:W-:-:S02]  /*2c80*/  LEA.HI.X.SX32 R123, R123, c[0x0][0x16c], 0x1, P3 ;  /* 0x00005b007b7b7a11 */ /* 0x000fc400018f0eff */
[----:B------:R-:W-:Y:S02]  /*2c90*/  LEA.HI.X.SX32 R129, R129, c[0x0][0x16c], 0x1, P4 ;  /* 0x00005b0081817a11 */ /* 0x000fe400020f0eff */
[----:B------:R-:W-:Y:S02]  /*2ca0*/  LEA.HI.X.SX32 R131, R26, c[0x0][0x16c], 0x1, P5 ;  /* 0x00005b001a837a11 */ /* 0x000fe400028f0eff */
.L_x_3:
[----:B------:R-:W-:Y:S01]  /*2cb0*/  ISETP.GE.AND P0, PT, R2, UR4, PT ;  /* 0x0000000402007c0c */ /* 0x000fe2000bf06270 */
[----:B------:R-:W-:Y:S01]  /*2cc0*/  IMAD.WIDE R30, R154, 0x2, R204 ;  /* 0x000000029a1e7825 */ /* 0x000fe200078e02cc */
[----:B------:R-:W-:Y:S02]  /*2cd0*/  PRMT R51, RZ, 0x7610, R51 ;  /* 0x00007610ff337816 */ /* 0x000fe40000000033 */
[----:B------:R-:W-:Y:S02]  /*2ce0*/  ISETP.GE.AND P1, PT, R4, UR4, PT ;  /* 0x0000000404007c0c */ /* 0x000fe4000bf26270 */
[----:B------:R-:W-:Y:S02]  /*2cf0*/  ISETP.GE.AND P2, PT, R5, UR4, PT ;  /* 0x0000000405007c0c */ /* 0x000fe4000bf46270 */
[----:B------:R-:W-:-:S02]  /*2d00*/  ISETP.GE.AND P3, PT, R7, UR4, PT ;  /* 0x0000000407007c0c */ /* 0x000fc4000bf66270 */
[----:B------:R-:W-:-:S03]  /*2d10*/  ISETP.GE.AND P4, PT, R8, UR4, PT ;  /* 0x0000000408007c0c */ /* 0x000fc6000bf86270 */
[----:B------:R0:W2:Y:S01]  /*2d20*/  @!P0 LDG.E.U16 R51, [R30.64] ;  /* 0x000000061e338981 */ /* 0x0000a2000c1e1500 */
[----:B------:R-:W-:Y:S01]  /*2d30*/  ISETP.GE.AND P0, PT, R6, UR4, PT ;  /* 0x0000000406007c0c */ /* 0x000fe2000bf06270 */
[----:B------:R-:W-:Y:S01]  /*2d40*/  IMAD.WIDE R26, R169, 0x2, R204 ;  /* 0x00000002a91a7825 */ /* 0x000fe200078e02cc */
[----:B------:R-:W-:Y:S02]  /*2d50*/  PRMT R47, RZ, 0x7610, R47 ;  /* 0x00007610ff2f7816 */ /* 0x000fe4000000002f */
[----:B------:R-:W-:Y:S01]  /*2d60*/  PRMT R237, RZ, 0x7610, R237 ;  /* 0x00007610ffed7816 */ /* 0x000fe200000000ed */
[----:B------:R-:W-:Y:S01]  /*2d70*/  IMAD.WIDE R28, R168, 0x2, R204 ;  /* 0x00000002a81c7825 */ /* 0x000fe200078e02cc */
[----:B------:R-:W-:Y:S02]  /*2d80*/  PRMT R44, RZ, 0x7610, R44 ;  /* 0x00007610ff2c7816 */ /* 0x000fe4000000002c */
[----:B------:R-:W-:Y:S01]  /*2d90*/  PRMT R53, RZ, 0x7610, R53 ;  /* 0x00007610ff357816 */ /* 0x000fe20000000035 */
[----:B0-----:R-:W-:Y:S01]  /*2da0*/  IMAD.WIDE R30, R167, 0x2, R204 ;  /* 0x00000002a71e7825 */ /* 0x001fe200078e02cc */
[----:B------:R-:W-:Y:S01]  /*2db0*/  PRMT R49, RZ, 0x7610, R49 ;  /* 0x00007610ff317816 */ /* 0x000fe20000000031 */
[----:B------:R0:W3:Y:S02]  /*2dc0*/  @!P1 LDG.E.U16 R47, [R26.64] ;  /* 0x000000061a2f9981 */ /* 0x0000e4000c1e1500 */
[----:B------:R-:W-:-:S04]  /*2dd0*/  IMAD.WIDE R36, R166, 0x2, R204 ;  /* 0x00000002a6247825 */ /* 0x000fc800078e02cc */
[----:B------:R-:W-:Y:S01]  /*2de0*/  IMAD.WIDE R56, R165, 0x2, R204 ;  /* 0x00000002a5387825 */ /* 0x000fe200078e02cc */
[----:B------:R1:W4:Y:S01]  /*2df0*/  @!P2 LDG.E.U16 R237, [R28.64] ;  /* 0x000000061ceda981 */ /* 0x000322000c1e1500 */
[----:B------:R-:W-:Y:S02]  /*2e00*/  ISETP.GE.AND P1, PT, R10, UR4, PT ;  /* 0x000000040a007c0c */ /* 0x000fe4000bf26270 */
[----:B------:R-:W-:Y:S01]  /*2e10*/  ISETP.GE.AND P2, PT, R11, UR4, PT ;  /* 0x000000040b007c0c */ /* 0x000fe2000bf46270 */
[----:B------:R5:W3:Y:S01]  /*2e20*/  @!P0 LDG.E.U16 R44, [R30.64] ;  /* 0x000000061e2c8981 */ /* 0x000ae2000c1e1500 */
[----:B------:R-:W-:-:S03]  /*2e30*/  ISETP.GE.AND P0, PT, R9, UR4, PT ;  /* 0x0000000409007c0c */ /* 0x000fc6000bf06270 */
[----:B------:R1:W3:Y:S01]  /*2e40*/  @!P3 LDG.E.U16 R53, [R36.64] ;  /* 0x000000062435b981 */ /* 0x0002e2000c1e1500 */
[----:B------:R-:W-:-:S03]  /*2e50*/  ISETP.GE.AND P3, PT, R12, UR4, PT ;  /* 0x000000040c007c0c */ /* 0x000fc6000bf66270 */
[----:B------:R5:W4:Y:S01]  /*2e60*/  @!P4 LDG.E.U16 R49, [R56.64] ;  /* 0x000000063831c981 */ /* 0x000b22000c1e1500 */
[----:B------:R-:W-:Y:S01]  /*2e70*/  ISETP.GE.AND P4, PT, R13, UR4, PT ;  /* 0x000000040d007c0c */ /* 0x000fe2000bf86270 */
[----:B0-----:R-:W-:Y:S01]  /*2e80*/  IMAD.WIDE R26, R164, 0x2, R204 ;  /* 0x00000002a41a7825 */ /* 0x001fe200078e02cc */
[----:B------:R-:W-:Y:S02]  /*2e90*/  PRMT R235, RZ, 0x7610, R235 ;  /* 0x00007610ffeb7816 */ /* 0x000fe400000000eb */
[----:B------:R-:W-:Y:S01]  /*2ea0*/  PRMT R42, RZ, 0x7610, R42 ;  /* 0x00007610ff2a7816 */ /* 0x000fe2000000002a */
[----:B-1----:R-:W-:Y:S01]  /*2eb0*/  IMAD.WIDE R28, R163, 0x2, R204 ;  /* 0x00000002a31c7825 */ /* 0x002fe200078e02cc */
[----:B------:R-:W-:Y:S02]  /*2ec0*/  PRMT R55, RZ, 0x7610, R55 ;  /* 0x00007610ff377816 */ /* 0x000fe40000000037 */
[----:B------:R-:W-:Y:S01]  /*2ed0*/  PRMT R241, RZ, 0x7610, R241 ;  /* 0x00007610fff17816 */ /* 0x000fe200000000f1 */
[----:B-----5:R-:W-:Y:S01]  /*2ee0*/  IMAD.WIDE R30, R162, 0x2, R204 ;  /* 0x00000002a21e7825 */ /* 0x020fe200078e02cc */
[----:B------:R-:W-:Y:S01]  /*2ef0*/  PRMT R233, RZ, 0x7610, R233 ;  /* 0x00007610ffe97816 */ /* 0x000fe200000000e9 */
[----:B------:R0:W5:Y:S02]  /*2f00*/  @!P0 LDG.E.U16 R235, [R26.64] ;  /* 0x000000061aeb8981 */ /* 0x000164000c1e1500 */
[----:B------:R-:W-:-:S04]  /*2f10*/  IMAD.WIDE R36, R161, 0x2, R204 ;  /* 0x00000002a1247825 */ /* 0x000fc800078e02cc */
[----:B------:R-:W-:Y:S01]  /*2f20*/  IMAD.WIDE R56, R160, 0x2, R204 ;  /* 0x00000002a0387825 */ /* 0x000fe200078e02cc */
[----:B------:R1:W4:Y:S01]  /*2f30*/  @!P1 LDG.E.U16 R42, [R28.64] ;  /* 0x000000061c2a9981 */ /* 0x000322000c1e1500 */
[----:B------:R-:W-:Y:S02]  /*2f40*/  ISETP.GE.AND P0, PT, R14, UR4, PT ;  /* 0x000000040e007c0c */ /* 0x000fe4000bf06270 */
[----:B------:R-:W-:Y:S01]  /*2f50*/  ISETP.GE.AND P1, PT, R15, UR4, PT ;  /* 0x000000040f007c0c */ /* 0x000fe2000bf26270 */
[----:B------:R0:W4:Y:S01]  /*2f60*/  @!P2 LDG.E.U16 R55, [R30.64] ;  /* 0x000000061e37a981 */ /* 0x000122000c1e1500 */
[----:B------:R-:W-:-:S03]  /*2f70*/  ISETP.GE.AND P2, PT, R16, UR4, PT ;  /* 0x0000000410007c0c */ /* 0x000fc6000bf46270 */
[----:B------:R1:W5:Y:S01]  /*2f80*/  @!P3 LDG.E.U16 R241, [R36.64] ;  /* 0x0000000624f1b981 */ /* 0x000362000c1e1500 */
[----:B------:R-:W-:-:S03]  /*2f90*/  ISETP.GE.AND P3, PT, R17, UR4, PT ;  /* 0x0000000411007c0c */ /* 0x000fc6000bf66270 */
[----:B------:R1:W5:Y:S01]  /*2fa0*/  @!P4 LDG.E.U16 R233, [R56.64] ;  /* 0x0000000638e9c981 */ /* 0x000362000c1e1500 */
[----:B------:R-:W-:Y:S01]  /*2fb0*/  ISETP.GE.AND P4, PT, R18, UR4, PT ;  /* 0x0000000412007c0c */ /* 0x000fe2000bf86270 */
[----:B0-----:R-:W-:Y:S01]  /*2fc0*/  IMAD.WIDE R26, R159, 0x2, R204 ;  /* 0x000000029f1a7825 */ /* 0x001fe200078e02cc */
[----:B------:R-:W-:Y:S02]  /*2fd0*/  PRMT R40, RZ, 0x7610, R40 ;  /* 0x00007610ff287816 */ /* 0x000fe40000000028 */
[----:B------:R-:W-:Y:S01]  /*2fe0*/  PRMT R45, RZ, 0x7610, R45 ;  /* 0x00007610ff2d7816 */ /* 0x000fe2000000002d */
[----:B-1----:R-:W-:Y:S01]  /*2ff0*/  IMAD.WIDE R28, R158, 0x2, R204 ;  /* 0x000000029e1c7825 */ /* 0x002fe200078e02cc */
[----:B------:R-:W-:Y:S02]  /*3000*/  PRMT R239, RZ, 0x7610, R239 ;  /* 0x00007610ffef7816 */ /* 0x000fe400000000ef */
[----:B------:R-:W-:Y:S01]  /*3010*/  PRMT R231, RZ, 0x7610, R231 ;  /* 0x00007610ffe77816 */ /* 0x000fe200000000e7 */
[----:B------:R-:W-:Y:S01]  /*3020*/  IMAD.WIDE R30, R157, 0x2, R204 ;  /* 0x000000029d1e7825 */ /* 0x000fe200078e02cc */
[----:B------:R-:W-:Y:S01]  /*3030*/  PRMT R38, RZ, 0x7610, R38 ;  /* 0x00007610ff267816 */ /* 0x000fe20000000026 */
[----:B------:R0:W5:Y:S02]  /*3040*/  @!P0 LDG.E.U16 R40, [R26.64] ;  /* 0x000000061a288981 */ /* 0x000164000c1e1500 */
[----:B------:R-:W-:-:S02]  /*3050*/  IMAD.WIDE R36, R156, 0x2, R204 ;  /* 0x000000029c247825 */ /* 0x000fc400078e02cc */
[----:B------:R1:W5:Y:S02]  /*3060*/  @!P1 LDG.E.U16 R45, [R28.64] ;  /* 0x000000061c2d9981 */ /* 0x000364000c1e1500 */
[----:B------:R-:W-:Y:S02]  /*3070*/  IMAD.WIDE R56, R155, 0x2, R204 ;  /* 0x000000029b387825 */ /* 0x000fe400078e02cc */
[----:B------:R0:W5:Y:S04]  /*3080*/  @!P2 LDG.E.U16 R239, [R30.64] ;  /* 0x000000061eefa981 */ /* 0x000168000c1e1500 */
[----:B------:R0:W5:Y:S04]  /*3090*/  @!P3 LDG.E.U16 R231, [R36.64] ;  /* 0x0000000624e7b981 */ /* 0x000168000c1e1500 */
[----:B------:R1:W5:Y:S04]  /*30a0*/  @!P4 LDG.E.U16 R38, [R56.64] ;  /* 0x000000063826c981 */ /* 0x000368000c1e1500 */
[----:B------:R-:W-:Y:S01]  /*30b0*/  BAR.SYNC.DEFER_BLOCKING 0x0 ;  /* 0x0000000000007b1d */ /* 0x000fe20000010000 */
[----:B------:R-:W-:Y:S01]  /*30c0*/  ISETP.GE.AND P0, PT, R25, UR4, PT ;  /* 0x0000000419007c0c */ /* 0x000fe2000bf06270 */
[----:B0-----:R-:W-:-:S02]  /*30d0*/  IMAD.MOV.U32 R26, RZ, RZ, R43 ;  /* 0x000000ffff1a7224 */ /* 0x001fc400078e002b */
[----:B------:R-:W-:Y:S01]  /*30e0*/  IMAD.MOV.U32 R27, RZ, RZ, R46 ;  /* 0x000000ffff1b7224 */ /* 0x000fe200078e002e */
[----:B------:R-:W-:-:S03]  /*30f0*/  PRMT R225, RZ, 0x7610, R225 ;  /* 0x00007610ffe17816 */ /* 0x000fc600000000e1 */
[----:B------:R-:W-:Y:S01]  /*3100*/  IMAD.WIDE R136, R173, 0x2, R26 ;  /* 0x00000002ad887825 */ /* 0x000fe200078e021a */
[----:B------:R-:W-:-:S03]  /*3110*/  PRMT R227, RZ, 0x7610, R227 ;  /* 0x00007610ffe37816 */ /* 0x000fc600000000e3 */
[C---:B------:R-:W-:Y:S01]  /*3120*/  IMAD.WIDE R36, R173.reuse, 0x2, R122 ;  /* 0x00000002ad247825 */ /* 0x040fe200078e027a */
[----:B------:R-:W-:Y:S02]  /*3130*/  PRMT R59, RZ, 0x7610, R59 ;  /* 0x00007610ff3b7816 */ /* 0x000fe4000000003b */
[----:B------:R-:W-:Y:S01]  /*3140*/  PRMT R133, RZ, 0x7610, R133 ;  /* 0x00007610ff857816 */ /* 0x000fe20000000085 */
[C---:B-1----:R-:W-:Y:S01]  /*3150*/  IMAD.WIDE R56, R173.reuse, 0x2, R120 ;  /* 0x00000002ad387825 */ /* 0x042fe200078e0278 */
[----:B------:R-:W-:Y:S01]  /*3160*/  PRMT R229, RZ, 0x7610, R229 ;  /* 0x00007610ffe57816 */ /* 0x000fe200000000e5 */
[----:B------:R0:W5:Y:S01]  /*3170*/  @!P0 LDG.E.U16 R225, [R136.64] ;  /* 0x0000000688e18981 */ /* 0x000162000c1e1500 */
[----:B------:R-:W-:Y:S01]  /*3180*/  PRMT R135, RZ, 0x7610, R135 ;  /* 0x00007610ff877816 */ /* 0x000fe20000000087 */
[C---:B------:R-:W-:Y:S01]  /*3190*/  IMAD.WIDE R28, R173.reuse, 0x2, R130 ;  /* 0x00000002ad1c7825 */ /* 0x040fe200078e0282 */
[----:B------:R-:W-:Y:S01]  /*31a0*/  PRMT R125, RZ, 0x7610, R125 ;  /* 0x00007610ff7d7816 */ /* 0x000fe2000000007d */
[----:B------:R1:W5:Y:S02]  /*31b0*/  @!P0 LDG.E.U16 R227, [R36.64] ;  /* 0x0000000624e38981 */ /* 0x000364000c1e1500 */
[----:B------:R-:W-:Y:S01]  /*31c0*/  IMAD.WIDE R30, R173, 0x2, R128 ;  /* 0x00000002ad1e7825 */ /* 0x000fe200078e0280 */
[----:B------:R-:W-:Y:S01]  /*31d0*/  PRMT R147, RZ, 0x7610, R147 ;  /* 0x00007610ff937816 */ /* 0x000fe20000000093 */
[----:B------:R1:W5:Y:S02]  /*31e0*/  @!P0 LDG.E.U16 R133, [R56.64] ;  /* 0x0000000638858981 */ /* 0x000364000c1e1500 */
[----:B0-----:R-:W-:-:S02]  /*31f0*/  IMAD.MOV.U32 R136, RZ, RZ, R50 ;  /* 0x000000ffff887224 */ /* 0x001fc400078e0032 */
[----:B------:R-:W-:Y:S01]  /*3200*/  IMAD.MOV.U32 R137, RZ, RZ, R41 ;  /* 0x000000ffff897224 */ /* 0x000fe200078e0029 */
[----:B------:R0:W5:Y:S01]  /*3210*/  @!P0 LDG.E.U16 R229, [R28.64] ;  /* 0x000000061ce58981 */ /* 0x000162000c1e1500 */
[C---:B-1----:R-:W-:Y:S01]  /*3220*/  IMAD.WIDE R36, R173.reuse, 0x2, R140 ;  /* 0x00000002ad247825 */ /* 0x042fe200078e028c */
[----:B------:R-:W-:Y:S02]  /*3230*/  PRMT R127, RZ, 0x7610, R127 ;  /* 0x00007610ff7f7816 */ /* 0x000fe4000000007f */
[----:B------:R1:W5:Y:S01]  /*3240*/  @!P0 LDG.E.U16 R135, [R30.64] ;  /* 0x000000061e878981 */ /* 0x000362000c1e1500 */
[C---:B------:R-:W-:Y:S01]  /*3250*/  IMAD.WIDE R150, R173.reuse, 0x2, R136 ;  /* 0x00000002ad967825 */ /* 0x040fe200078e0288 */
[----:B------:R-:W-:Y:S02]  /*3260*/  PRMT R223, RZ, 0x7610, R223 ;  /* 0x00007610ffdf7816 */ /* 0x000fe400000000df */
[----:B------:R1:W5:Y:S01]  /*3270*/  @!P0 LDG.E.U16 R125, [R36.64] ;  /* 0x00000006247d8981 */ /* 0x000362000c1e1500 */
[----:B------:R-:W-:Y:S01]  /*3280*/  IMAD.WIDE R144, R173, 0x2, R138 ;  /* 0x00000002ad907825 */ /* 0x000fe200078e028a */
[----:B------:R-:W-:-:S02]  /*3290*/  PRMT R57, RZ, 0x7610, R57 ;  /* 0x00007610ff397816 */ /* 0x000fc40000000039 */
[----:B------:R1:W5:Y:S01]  /*32a0*/  @!P0 LDG.E.U16 R59, [R150.64] ;  /* 0x00000006963b8981 */ /* 0x000362000c1e1500 */
[----:B0-----:R-:W-:-:S04]  /*32b0*/  IMAD.WIDE R28, R173, 0x2, R148 ;  /* 0x00000002ad1c7825 */ /* 0x001fc800078e0294 */
[C---:B------:R-:W-:Y:S01]  /*32c0*/  IMAD.WIDE R242, R173.reuse, 0x2, R182 ;  /* 0x00000002adf27825 */ /* 0x040fe200078e02b6 */
[----:B------:R0:W5:Y:S03]  /*32d0*/  @!P0 LDG.E.U16 R147, [R144.64] ;  /* 0x0000000690938981 */ /* 0x000166000c1e1500 */
[--C-:B-1----:R-:W-:Y:S01]  /*32e0*/  IMAD.MOV.U32 R151, RZ, RZ, R39.reuse ;  /* 0x000000ffff977224 */ /* 0x102fe200078e0027 */
[----:B------:R-:W-:Y:S01]  /*32f0*/  PRMT R39, RZ, 0x7610, R39 ;  /* 0x00007610ff277816 */ /* 0x000fe20000000027 */
[C---:B------:R-:W-:Y:S01]  /*3300*/  IMAD.WIDE R30, R173.reuse, 0x2, R142 ;  /* 0x00000002ad1e7825 */ /* 0x040fe200078e028e */
[----:B------:R1:W5:Y:S03]  /*3310*/  @!P0 LDG.E.U16 R127, [R28.64] ;  /* 0x000000061c7f8981 */ /* 0x000366000c1e1500 */
[C---:B------:R-:W-:Y:S01]  /*3320*/  IMAD.WIDE R36, R173.reuse, 0x2, R180 ;  /* 0x00000002ad247825 */ /* 0x040fe200078e02b4 */
[----:B------:R0:W5:Y:S03]  /*3330*/  @!P0 LDG.E.U16 R223, [R30.64] ;  /* 0x000000061edf8981 */ /* 0x000166000c1e1500 */
[----:B------:R-:W-:Y:S01]  /*3340*/  IMAD.MOV.U32 R150, RZ, RZ, R48 ;  /* 0x000000ffff967224 */ /* 0x000fe200078e0030 */
[----:B------:R-:W-:Y:S01]  /*3350*/  PRMT R43, RZ, 0x7610, R43 ;  /* 0x00007610ff2b7816 */ /* 0x000fe2000000002b */
[----:B------:R0:W5:Y:S01]  /*3360*/  @!P0 LDG.E.U16 R39, [R36.64] ;  /* 0x0000000624278981 */ /* 0x000162000c1e1500 */
[----:B------:R-:W-:Y:S01]  /*3370*/  PRMT R41, RZ, 0x7610, R41 ;  /* 0x00007610ff297816 */ /* 0x000fe20000000029 */
[C---:B-1----:R-:W-:Y:S01]  /*3380*/  IMAD.WIDE R28, R173.reuse, 0x2, R152 ;  /* 0x00000002ad1c7825 */ /* 0x042fe200078e0298 */
[----:B0-----:R-:W-:Y:S01]  /*3390*/  PRMT R145, RZ, 0x7610, R145 ;  /* 0x00007610ff917816 */ /* 0x001fe20000000091 */
[----:B------:R0:W5:Y:S01]  /*33a0*/  @!P0 LDG.E.U16 R57, [R242.64] ;  /* 0x00000006f2398981 */ /* 0x000162000c1e1500 */
[----:B------:R-:W-:Y:S01]  /*33b0*/  PRMT R249, RZ, 0x7610, R249 ;  /* 0x00007610fff97816 */ /* 0x000fe200000000f9 */
[C---:B------:R-:W-:Y:S01]  /*33c0*/  IMAD.WIDE R30, R173.reuse, 0x2, R150 ;  /* 0x00000002ad1e7825 */ /* 0x040fe200078e0296 */
[----:B------:R-:W-:Y:S01]  /*33d0*/  PRMT R46, RZ, 0x7610, R46 ;  /* 0x00007610ff2e7816 */ /* 0x000fe2000000002e */
[----:B------:R1:W5:Y:S02]  /*33e0*/  @!P0 LDG.E.U16 R43, [R28.64] ;  /* 0x000000061c2b8981 */ /* 0x000364000c1e1500 */
[C---:B------:R-:W-:Y:S01]  /*33f0*/  IMAD.WIDE R244, R173.reuse, 0x2, R184 ;  /* 0x00000002adf47825 */ /* 0x040fe200078e02b8 */
[----:B------:R-:W-:Y:S01]  /*3400*/  PRMT R251, RZ, 0x7610, R251 ;  /* 0x00007610fffb7816 */ /* 0x000fe200000000fb */
[----:B------:R1:W5:Y:S02]  /*3410*/  @!P0 LDG.E.U16 R41, [R30.64] ;  /* 0x000000061e298981 */ /* 0x000364000c1e1500 */
[C---:B------:R-:W-:Y:S01]  /*3420*/  IMAD.WIDE R36, R173.reuse, 0x2, R190 ;  /* 0x00000002ad247825 */ /* 0x040fe200078e02be */
[----:B------:R-:W-:Y:S01]  /*3430*/  PRMT R48, RZ, 0x7610, R48 ;  /* 0x00007610ff307816 */ /* 0x000fe20000000030 */
[----:B------:R1:W5:Y:S02]  /*3440*/  @!P0 LDG.E.U16 R145, [R244.64] ;  /* 0x00000006f4918981 */ /* 0x000364000c1e1500 */
[C---:B0-----:R-:W-:Y:S01]  /*3450*/  IMAD.WIDE R242, R173.reuse, 0x2, R192 ;  /* 0x00000002adf27825 */ /* 0x041fe200078e02c0 */
[----:B------:R-:W-:Y:S01]  /*3460*/  PRMT R247, RZ, 0x7610, R247 ;  /* 0x00007610fff77816 */ /* 0x000fe200000000f7 */
[----:B------:R0:W5:Y:S01]  /*3470*/  @!P0 LDG.E.U16 R249, [R36.64] ;  /* 0x0000000624f98981 */ /* 0x000162000c1e1500 */
[----:B------:R-:W-:Y:S01]  /*3480*/  PRMT R54, RZ, 0x7610, R54 ;  /* 0x00007610ff367816 */ /* 0x000fe20000000036 */
[C---:B-1----:R-:W-:Y:S01]  /*3490*/  IMAD.WIDE R28, R173.reuse, 0x2, R186 ;  /* 0x00000002ad1c7825 */ /* 0x042fe200078e02ba */
        /* <DEDUP_REMOVED lines=10> */
[----:B------:R0:W5:Y:S02]  /*3540*/  @!P0 LDG.E.U16 R247, [R244.64] ;  /* 0x00000006f4f78981 */ /* 0x000164000c1e1500 */
[C---:B-1----:R-:W-:Y:S01]  /*3550*/  IMAD.WIDE R242, R173.reuse, 0x2, R206 ;  /* 0x00000002adf27825 */ /* 0x042fe200078e02ce */
[----:B------:R-:W-:Y:S01]  /*3560*/  PRMT R132, RZ, 0x7610, R132 ;  /* 0x00007610ff847816 */ /* 0x000fe20000000084 */
[----:B------:R1:W5:Y:S01]  /*3570*/  @!P0 LDG.E.U16 R54, [R36.64] ;  /* 0x0000000624368981 */ /* 0x000362000c1e1500 */
[----:B------:R-:W-:Y:S01]  /*3580*/  PRMT R134, RZ, 0x7610, R134 ;  /* 0x00007610ff867816 */ /* 0x000fe20000000086 */
[----:B------:R-:W-:-:S02]  /*3590*/  IMAD.WIDE R28, R173, 0x2, R196 ;  /* 0x00000002ad1c7825 */ /* 0x000fc400078e02c4 */
        /* <DEDUP_REMOVED lines=9> */
[----:B------:R1:W5:Y:S02]  /*3630*/  @!P0 LDG.E.U16 R50, [R244.64] ;  /* 0x00000006f4328981 */ /* 0x000364000c1e1500 */
[C---:B------:R-:W-:Y:S01]  /*3640*/  IMAD.WIDE R242, R173.reuse, 0x2, R218 ;  /* 0x00000002adf27825 */ /* 0x040fe200078e02da */
[----:B------:R-:W-:Y:S01]  /*3650*/  PRMT R224, RZ, 0x7610, R224 ;  /* 0x00007610ffe07816 */ /* 0x000fe200000000e0 */
[----:B------:R1:W5:Y:S01]  /*3660*/  @!P0 LDG.E.U16 R132, [R36.64] ;  /* 0x0000000624848981 */ /* 0x000362000c1e1500 */
[----:B------:R-:W-:Y:S01]  /*3670*/  PRMT R226, RZ, 0x7610, R226 ;  /* 0x00007610ffe27816 */ /* 0x000fe200000000e2 */
[----:B------:R-:W-:-:S02]  /*3680*/  IMAD.WIDE R28, R173, 0x2, R202 ;  /* 0x00000002ad1c7825 */ /* 0x000fc400078e02ca */
[----:B------:R1:W5:Y:S02]  /*3690*/  @!P0 LDG.E.U16 R134, [R242.64] ;  /* 0x00000006f2868981 */ /* 0x000364000c1e1500 */
[C---:B0-----:R-:W-:Y:S02]  /*36a0*/  IMAD.WIDE R30, R173.reuse, 0x2, R208 ;  /* 0x00000002ad1e7825 */ /* 0x041fe400078e02d0 */
[----:B------:R-:W5:Y:S02]  /*36b0*/  @!P0 LDG.E.U16 R124, [R28.64] ;  /* 0x000000061c7c8981 */ /* 0x000f64000c1e1500 */
[C---:B-1----:R-:W-:Y:S02]  /*36c0*/  IMAD.WIDE R244, R173.reuse, 0x2, R212 ;  /* 0x00000002adf47825 */ /* 0x042fe400078e02d4 */
[----:B------:R-:W5:Y:S02]  /*36d0*/  @!P0 LDG.E.U16 R126, [R30.64] ;  /* 0x000000061e7e8981 */ /* 0x000f64000c1e1500 */
[----:B------:R-:W-:-:S02]  /*36e0*/  IMAD.WIDE R36, R173, 0x2, R216 ;  /* 0x00000002ad247825 */ /* 0x000fc400078e02d8 */
[----:B------:R-:W5:Y:S02]  /*36f0*/  @!P0 LDG.E.U16 R222, [R244.64] ;  /* 0x00000006f4de8981 */ /* 0x000f64000c1e1500 */
[----:B------:R-:W-:Y:S02]  /*3700*/  IMAD.WIDE R242, R173, 0x2, R220 ;  /* 0x00000002adf27825 */ /* 0x000fe400078e02dc */
[----:B------:R-:W5:Y:S04]  /*3710*/  @!P0 LDG.E.U16 R224, [R36.64] ;  /* 0x0000000624e08981 */ /* 0x000f68000c1e1500 */
[----:B------:R-:W5:Y:S04]  /*3720*/  @!P0 LDG.E.U16 R226, [R242.64] ;  /* 0x00000006f2e28981 */ /* 0x000f68000c1e1500 */
[----:B--2---:R-:W-:Y:S04]  /*3730*/  STS.U16 [R22+0x2000], R51 ;  /* 0x0020003316007388 */ /* 0x004fe80000000400 */
[----:B---3--:R-:W-:Y:S04]  /*3740*/  STS.U16 [R22+0x2400], R53 ;  /* 0x0024003516007388 */ /* 0x008fe80000000400 */
[----:B----4-:R-:W-:Y:S04]  /*3750*/  STS.U16 [R22+0x2800], R55 ;  /* 0x0028003716007388 */ /* 0x010fe80000000400 */
[----:B-----5:R-:W-:Y:S04]  /*3760*/  STS.U16 [R22+0x2c00], R45 ;  /* 0x002c002d16007388 */ /* 0x020fe80000000400 */
[----:B------:R-:W-:Y:S04]  /*3770*/  STS.U16 [R172+0x2100], R47 ;  /* 0x0021002fac007388 */ /* 0x000fe80000000400 */
        /* <DEDUP_REMOVED lines=12> */
[----:B------:R-:W-:Y:S04]  /*3840*/  STS.U16 [R22], R229 ;  /* 0x000000e516007388 */ /* 0x000fe80000000400 */
        /* <DEDUP_REMOVED lines=30> */
[----:B------:R-:W-:Y:S06]  /*3a30*/  BAR.SYNC.DEFER_BLOCKING 0x0 ;  /* 0x0000000000007b1d */ /* 0x000fec0000010000 */
[----:B------:R-:W-:Y:S04]  /*3a40*/  LDSM.16.MT88.4 R144, [R24+0x2000] ;  /* 0x002000001890783b */ /* 0x000fe80000004200 */
[----:B------:R-:W0:Y:S04]  /*3a50*/  LDSM.16.M88.4 R52, [R23] ;  /* 0x000000001734783b */ /* 0x000e280000000200 */
[----:B------:R-:W1:Y:S04]  /*3a60*/  LDSM.16.M88.4 R48, [R23+0x800] ;  /* 0x000800001730783b */ /* 0x000e680000000200 */
[----:B------:R-:W2:Y:S04]  /*3a70*/  LDSM.16.M88.4 R44, [R23+0x1000] ;  /* 0x00100000172c783b */ /* 0x000ea80000000200 */
[----:B------:R-:W3:Y:S04]  /*3a80*/  LDSM.16.M88.4 R40, [R23+0x1800] ;  /* 0x001800001728783b */ /* 0x000ee80000000200 */
[----:B------:R-:W4:Y:S04]  /*3a90*/  LDSM.16.MT88.4 R36, [R178+0x2000] ;  /* 0x00200000b224783b */ /* 0x000f280000004200 */
[----:B------:R-:W5:Y:S04]  /*3aa0*/  LDSM.16.MT88.4 R28, [R24+0x2800] ;  /* 0x00280000181c783b */ /* 0x000f680000004200 */
[----:B------:R-:W3:Y:S04]  /*3ab0*/  LDSM.16.MT88.4 R124, [R177+0x2000] ;  /* 0x00200000b17c783b */ /* 0x000ee80000004200 */
[----:B------:R-:W4:Y:S04]  /*3ac0*/  LDSM.16.MT88.4 R132, [R176+0x2000] ;  /* 0x00200000b084783b */ /* 0x000f280000004200 */
[----:B------:R-:W-:Y:S01]  /*3ad0*/  LDSM.16.MT88.4 R56, [R176+0x2800] ;  /* 0x00280000b038783b */ /* 0x000fe20000004200 */
[C---:B0-----:R-:W-:Y:S08]  /*3ae0*/  HMMA.16816.F32 R116, R144.reuse, R52, R116 ;  /* 0x000000349074723c */ /* 0x041ff00000001874 */
[C---:B-1----:R-:W-:Y:S08]  /*3af0*/  HMMA.16816.F32 R112, R144.reuse, R48, R112 ;  /* 0x000000309070723c */ /* 0x042ff00000001870 */
[C---:B--2---:R-:W-:Y:S08]  /*3b00*/  HMMA.16816.F32 R108, R144.reuse, R44, R108 ;  /* 0x0000002c906c723c */ /* 0x044ff0000000186c */
[----:B---3--:R-:W-:Y:S08]  /*3b10*/  HMMA.16816.F32 R104, R144, R40, R104 ;  /* 0x000000289068723c */ /* 0x008ff00000001868 */
[C---:B----4-:R-:W-:Y:S08]  /*3b20*/  HMMA.16816.F32 R68, R36.reuse, R52, R68 ;  /* 0x000000342444723c */ /* 0x050ff00000001844 */
[C---:B------:R-:W-:Y:S08]  /*3b30*/  HMMA.16816.F32 R64, R36.reuse, R48, R64 ;  /* 0x000000302440723c */ /* 0x040ff00000001840 */
[C---:B------:R-:W-:Y:S08]  /*3b40*/  HMMA.16816.F32 R60, R36.reuse, R44, R60 ;  /* 0x0000002c243c723c */ /* 0x040ff0000000183c */
[----:B------:R-:W-:Y:S01]  /*3b50*/  HMMA.16816.F32 R32, R36, R40, R32 ;  /* 0x000000282420723c */ /* 0x000fe20000001820 */
[----:B------:R-:W0:Y:S07]  /*3b60*/  LDSM.16.MT88.4 R36, [R177+0x2800] ;  /* 0x00280000b124783b */ /* 0x000e2e0000004200 */
[C---:B-----5:R-:W-:Y:S08]  /*3b70*/  HMMA.16816.F32 R116, R28.reuse, R54, R116 ;  /* 0x000000361c74723c */ /* 0x060ff00000001874 */
[C---:B------:R-:W-:Y:S08]  /*3b80*/  HMMA.16816.F32 R112, R28.reuse, R50, R112 ;  /* 0x000000321c70723c */ /* 0x040ff00000001870 */
[C---:B------:R-:W-:Y:S08]  /*3b90*/  HMMA.16816.F32 R108, R28.reuse, R46, R108 ;  /* 0x0000002e1c6c723c */ /* 0x040ff0000000186c */
[----:B------:R-:W-:Y:S01]  /*3ba0*/  HMMA.16816.F32 R104, R28, R42, R104 ;  /* 0x0000002a1c68723c */ /* 0x000fe20000001868 */
[----:B------:R-:W1:Y:S07]  /*3bb0*/  LDSM.16.MT88.4 R28, [R178+0x2800] ;  /* 0x00280000b21c783b */ /* 0x000e6e0000004200 */
[C---:B------:R-:W-:Y:S08]  /*3bc0*/  HMMA.16816.F32 R84, R124.reuse, R52, R84 ;  /* 0x000000347c54723c */ /* 0x040ff00000001854 */
[C---:B------:R-:W-:Y:S08]  /*3bd0*/  HMMA.16816.F32 R80, R124.reuse, R48, R80 ;  /* 0x000000307c50723c */ /* 0x040ff00000001850 */
[C---:B------:R-:W-:Y:S08]  /*3be0*/  HMMA.16816.F32 R76, R124.reuse, R44, R76 ;  /* 0x0000002c7c4c723c */ /* 0x040ff0000000184c */
[----:B------:R-:W-:Y:S08]  /*3bf0*/  HMMA.16816.F32 R72, R124, R40, R72 ;  /* 0x000000287c48723c */ /* 0x000ff00000001848 */
[C---:B------:R-:W-:Y:S08]  /*3c00*/  HMMA.16816.F32 R100, R132.reuse, R52, R100 ;  /* 0x000000348464723c */ /* 0x040ff00000001864 */
[C---:B------:R-:W-:Y:S08]  /*3c10*/  HMMA.16816.F32 R96, R132.reuse, R48, R96 ;  /* 0x000000308460723c */ /* 0x040ff00000001860 */
[C---:B------:R-:W-:Y:S08]  /*3c20*/  HMMA.16816.F32 R92, R132.reuse, R44, R92 ;  /* 0x0000002c845c723c */ /* 0x040ff0000000185c */
[----:B------:R-:W-:Y:S01]  /*3c30*/  HMMA.16816.F32 R88, R132, R40, R88 ;  /* 0x000000288458723c */ /* 0x000fe20000001858 */
[----:B------:R-:W-:-:S04]  /*3c40*/  IADD3 R179, R179, -0x1, RZ ;  /* 0xffffffffb3b37810 */ /* 0x000fc80007ffe0ff */
[----:B------:R-:W-:Y:S01]  /*3c50*/  ISETP.NE.U32.AND P0, PT, R179, RZ, PT ;  /* 0x000000ffb300720c */ /* 0x000fe20003f05070 */
[C---:B------:R-:W-:Y:S02]  /*3c60*/  IMAD.WIDE R26, R171.reuse, 0x2, R26 ;  /* 0x00000002ab1a7825 */ /* 0x040fe400078e021a */
[----:B0-----:R-:W-:Y:S01]  /*3c70*/  HMMA.16816.F32 R84, R36, R54, R84 ;  /* 0x000000362454723c */ /* 0x001fe20000001854 */
[----:B------:R-:W-:Y:S01]  /*3c80*/  UIADD3 UR4, UR4, -0x20, URZ ;  /* 0xffffffe004047890 */ /* 0x000fe2000fffe03f */
[----:B------:R-:W-:-:S06]  /*3c90*/  IMAD.WIDE R40, R171, 0x2, R136 ;  /* 0x00000002ab287825 */ /* 0x000fcc00078e0288 */
[----:B------:R-:W-:Y:S01]  /*3ca0*/  HMMA.16816.F32 R80, R36, R50, R80 ;  /* 0x000000322450723c */ /* 0x000fe20000001850 */
[----:B------:R-:W-:-:S07]  /*3cb0*/  IMAD.WIDE R220, R171, 0x2, R220 ;  /* 0x00000002abdc7825 */ /* 0x000fce00078e02dc */
[----:B------:R-:W-:Y:S01]  /*3cc0*/  HMMA.16816.F32 R76, R36, R46, R76 ;  /* 0x0000002e244c723c */ /* 0x000fe2000000184c */
[----:B------:R-:W-:-:S07]  /*3cd0*/  IMAD.WIDE R218, R171, 0x2, R218 ;  /* 0x00000002abda7825 */ /* 0x000fce00078e02da */
[----:B------:R-:W-:Y:S01]  /*3ce0*/  HMMA.16816.F32 R72, R36, R42, R72 ;  /* 0x0000002a2448723c */ /* 0x000fe20000001848 */
[----:B------:R-:W-:-:S06]  /*3cf0*/  IMAD.WIDE R216, R171, 0x2, R216 ;  /* 0x00000002abd87825 */ /* 0x000fcc00078e02d8 */
[C---:B------:R-:W-:Y:S01]  /*3d00*/  IMAD.WIDE R38, R171.reuse, 0x2, R150 ;  /* 0x00000002ab267825 */ /* 0x040fe200078e0296 */
[----:B------:R-:W-:Y:S03]  /*3d10*/  HMMA.16816.F32 R100, R56, R54, R100 ;  /* 0x000000363864723c */ /* 0x000fe60000001864 */
[----:B------:R-:W-:-:S05]  /*3d20*/  IMAD.WIDE R214, R171, 0x2, R214 ;  /* 0x00000002abd67825 */ /* 0x000fca00078e02d6 */
[----:B------:R-:W-:Y:S01]  /*3d30*/  HMMA.16816.F32 R96, R56, R50, R96 ;  /* 0x000000323860723c */ /* 0x000fe20000001860 */
[----:B------:R-:W-:-:S04]  /*3d40*/  IMAD.WIDE R212, R171, 0x2, R212 ;  /* 0x00000002abd47825 */ /* 0x000fc800078e02d4 */
[----:B------:R-:W-:-:S03]  /*3d50*/  IMAD.WIDE R210, R171, 0x2, R210 ;  /* 0x00000002abd27825 */ /* 0x000fc600078e02d2 */
[----:B------:R-:W-:Y:S01]  /*3d60*/  HMMA.16816.F32 R92, R56, R46, R92 ;  /* 0x0000002e385c723c */ /* 0x000fe2000000185c */
[----:B------:R-:W-:-:S04]  /*3d70*/  IMAD.WIDE R208, R171, 0x2, R208 ;  /* 0x00000002abd07825 */ /* 0x000fc800078e02d0 */
[----:B------:R-:W-:-:S03]  /*3d80*/  IMAD.WIDE R206, R171, 0x2, R206 ;  /* 0x00000002abce7825 */ /* 0x000fc600078e02ce */
[----:B------:R-:W-:Y:S01]  /*3d90*/  HMMA.16816.F32 R88, R56, R42, R88 ;  /* 0x0000002a3858723c */ /* 0x000fe20000001858 */
[----:B------:R-:W-:-:S04]  /*3da0*/  IMAD.WIDE R202, R171, 0x2, R202 ;  /* 0x00000002abca7825 */ /* 0x000fc800078e02ca */
[----:B------:R-:W-:-:S03]  /*3db0*/  IMAD.WIDE R200, R171, 0x2, R200 ;  /* 0x00000002abc87825 */ /* 0x000fc600078e02c8 */
[----:B-1----:R-:W-:Y:S01]  /*3dc0*/  HMMA.16816.F32 R68, R28, R54, R68 ;  /* 0x000000361c44723c */ /* 0x002fe20000001844 */
        /* <DEDUP_REMOVED lines=10> */
[----:B------:R-:W-:-:S04]  /*3e70*/  IMAD.WIDE R184, R171, 0x2, R184 ;  /* 0x00000002abb87825 */ /* 0x000fc800078e02b8 */
[----:B------:R-:W-:-:S04]  /*3e80*/  IMAD.WIDE R182, R171, 0x2, R182 ;  /* 0x00000002abb67825 */ /* 0x000fc800078e02b6 */
[----:B------:R-:W-:-:S04]  /*3e90*/  IMAD.WIDE R180, R171, 0x2, R180 ;  /* 0x00000002abb47825 */ /* 0x000fc800078e02b4 */
[----:B------:R-:W-:-:S04]  /*3ea0*/  IMAD.WIDE R152, R171, 0x2, R152 ;  /* 0x00000002ab987825 */ /* 0x000fc800078e0298 */
[----:B------:R-:W-:Y:S02]  /*3eb0*/  IMAD.MOV.U32 R48, RZ, RZ, R38 ;  /* 0x000000ffff307224 */ /* 0x000fe400078e0026 */
[----:B------:R-:W-:-:S04]  /*3ec0*/  IMAD.WIDE R138, R171, 0x2, R138 ;  /* 0x00000002ab8a7825 */ /* 0x000fc800078e028a */
[----:B------:R-:W-:Y:S02]  /*3ed0*/  IMAD.MOV.U32 R50, RZ, RZ, R40 ;  /* 0x000000ffff327224 */ /* 0x000fe400078e0028 */
[----:B------:R-:W-:-:S04]  /*3ee0*/  IMAD.WIDE R140, R171, 0x2, R140 ;  /* 0x00000002ab8c7825 */ /* 0x000fc800078e028c */
[----:B------:R-:W-:-:S04]  /*3ef0*/  IMAD.WIDE R142, R171, 0x2, R142 ;  /* 0x00000002ab8e7825 */ /* 0x000fc800078e028e */
[----:B------:R-:W-:-:S04]  /*3f00*/  IMAD.WIDE R148, R171, 0x2, R148 ;  /* 0x00000002ab947825 */ /* 0x000fc800078e0294 */
[----:B------:R-:W-:-:S04]  /*3f10*/  IMAD.WIDE R120, R171, 0x2, R120 ;  /* 0x00000002ab787825 */ /* 0x000fc800078e0278 */
[----:B------:R-:W-:-:S04]  /*3f20*/  IMAD.WIDE R122, R171, 0x2, R122 ;  /* 0x00000002ab7a7825 */ /* 0x000fc800078e027a */
[----:B------:R-:W-:Y:S02]  /*3f30*/  IMAD.MOV.U32 R43, RZ, RZ, R26 ;  /* 0x000000ffff2b7224 */ /* 0x000fe400078e001a */
[----:B------:R-:W-:Y:S02]  /*3f40*/  IMAD.MOV.U32 R46, RZ, RZ, R27 ;  /* 0x000000ffff2e7224 */ /* 0x000fe400078e001b */
[----:B------:R-:W-:-:S04]  /*3f50*/  IMAD.WIDE R128, R171, 0x2, R128 ;  /* 0x00000002ab807825 */ /* 0x000fc800078e0280 */
[----:B------:R-:W-:-:S04]  /*3f60*/  IMAD.WIDE R130, R171, 0x2, R130 ;  /* 0x00000002ab827825 */ /* 0x000fc800078e0282 */
[----:B------:R-:W-:Y:S01]  /*3f70*/  IMAD.WIDE R204, R170, 0x2, R204 ;  /* 0x00000002aacc7825 */ /* 0x000fe200078e02cc */
[----:B------:R-:W-:Y:S01]  /*3f80*/  @!P0 CALL.REL.NOINC `(.L_x_2) ;  /* 0x0000001000008944 */ /* 0x000fe20003c00000 */
[----:B------:R-:W-:Y:S05]  /*3f90*/  BRA `(.L_x_3) ;  /* 0xffffed1000007947 */ /* 0x000fea000383ffff */
.L_x_2:
[----:B------:R-:W-:Y:S02]  /*3fa0*/  F2FP.PACK_AB R8, R67, R71 ;  /* 0x000000474308723e */ /* 0x000fe400000000ff */
[----:B------:R-:W-:Y:S02]  /*3fb0*/  F2FP.PACK_AB R10, R83, R87 ;  /* 0x00000057530a723e */ /* 0x000fe400000000ff */
[----:B------:R-:W-:Y:S02]  /*3fc0*/  F2FP.PACK_AB R12, R99, R103 ;  /* 0x00000067630c723e */ /* 0x000fe400000000ff */
[----:B------:R-:W-:Y:S02]  /*3fd0*/  F2FP.PACK_AB R4, R115, R119 ;  /* 0x000000777304723e */ /* 0x000fe400000000ff */
[----:B------:R-:W-:Y:S02]  /*3fe0*/  F2FP.PACK_AB R6, R65, R69 ;  /* 0x000000454106723e */ /* 0x000fe400000000ff */
[----:B------:R-:W-:-:S02]  /*3ff0*/  F2FP.PACK_AB R14, R81, R85 ;  /* 0x00000055510e723e */ /* 0x000fc400000000ff */
        /* <DEDUP_REMOVED lines=26> */
.L_x_1:
[----:B------:R-:W-:Y:S01]  /*41a0*/  BAR.SYNC.DEFER_BLOCKING 0x0 ;  /* 0x0000000000007b1d */ /* 0x000fe20000010000 */
[C---:B------:R-:W-:Y:S01]  /*41b0*/  LOP3.LUT R18, R21.reuse, 0x78, RZ, 0xc0, !PT ;  /* 0x0000007815127812 */ /* 0x040fe200078ec0ff */
[----:B------:R-:W-:Y:S01]  /*41c0*/  IMAD R34, R20, c[0x0][0x194], RZ ;  /* 0x0000650014227a24 */ /* 0x000fe200078e02ff */
[----:B------:R-:W-:Y:S02]  /*41d0*/  SHF.R.S32.HI R24, RZ, 0x4, R0 ;  /* 0x00000004ff187819 */ /* 0x000fe40000011400 */
[----:B------:R-:W-:Y:S01]  /*41e0*/  LOP3.LUT R21, R21, 0x380, RZ, 0xc0, !PT ;  /* 0x0000038015157812 */ /* 0x000fe200078ec0ff */
[----:B------:R-:W-:Y:S01]  /*41f0*/  IMAD R18, R3, 0x20, R18 ;  /* 0x0000002003127824 */ /* 0x000fe200078e0212 */
[----:B------:R-:W-:Y:S02]  /*4200*/  SGXT R3, R24, 0x1 ;  /* 0x000000011803781a */ /* 0x000fe40000000200 */
[----:B------:R-:W-:-:S02]  /*4210*/  ISETP.GE.AND P0, PT, R20, c[0x0][0x178], PT ;  /* 0x00005e0014007a0c */ /* 0x000fc40003f06270 */
[----:B------:R-:W-:Y:S01]  /*4220*/  LOP3.LUT R3, R18, 0x1008, R3, 0x78, !PT ;  /* 0x0000100812037812 */ /* 0x000fe200078e7803 */
[C---:B------:R-:W-:Y:S01]  /*4230*/  IMAD.SHL.U32 R18, R0.reuse, 0x20, RZ ;  /* 0x0000002000127824 */ /* 0x040fe200078e00ff */
[----:B------:R-:W-:Y:S02]  /*4240*/  LOP3.LUT R0, R0, 0xc, RZ, 0xc0, !PT ;  /* 0x0000000c00007812 */ /* 0x000fe400078ec0ff */
[--C-:B------:R-:W-:Y:S02]  /*4250*/  LOP3.LUT R52, R19, 0xc, R2.reuse, 0xfe, !PT ;  /* 0x0000000c13347812 */ /* 0x100fe400078efe02 */
[----:B------:R-:W-:Y:S02]  /*4260*/  LOP3.LUT R25, R18, 0x60, RZ, 0xc0, !PT ;  /* 0x0000006012197812 */ /* 0x000fe400078ec0ff */
[----:B------:R-:W-:Y:S01]  /*4270*/  LOP3.LUT R18, R3, 0x10, RZ, 0x3c, !PT ;  /* 0x0000001003127812 */ /* 0x000fe200078e3cff */
[----:B------:R-:W-:Y:S01]  /*4280*/  IMAD R53, R52, c[0x0][0x198], RZ ;  /* 0x0000660034357a24 */ /* 0x000fe200078e02ff */
[C-C-:B------:R-:W-:Y:S01]  /*4290*/  LOP3.LUT R50, R19.reuse, 0x10, R2.reuse, 0xfe, !PT ;  /* 0x0000001013327812 */ /* 0x140fe200078efe02 */
[C---:B------:R-:W-:Y:S01]  /*42a0*/  IMAD R25, R0.reuse, 0x400, R25 ;  /* 0x0000040000197824 */ /* 0x040fe200078e0219 */
[C-C-:B------:R-:W-:Y:S01]  /*42b0*/  LOP3.LUT R51, R19.reuse, 0x12, R2.reuse, 0xfe, !PT ;  /* 0x0000001213337812 */ /* 0x140fe200078efe02 */
[----:B------:R-:W-:Y:S01]  /*42c0*/  STS.64 [R3], R112 ;  /* 0x0000007003007388 */ /* 0x000fe20000000a00 */
[C-C-:B------:R-:W-:Y:S01]  /*42d0*/  LOP3.LUT R33, R19.reuse, 0x14, R2.reuse, 0xfe, !PT ;  /* 0x0000001413217812 */ /* 0x140fe200078efe02 */
[----:B------:R-:W-:Y:S01]  /*42e0*/  IMAD R0, R0, 0x2, R25 ;  /* 0x0000000200007824 */ /* 0x000fe200078e0219 */
[C-C-:B------:R-:W-:Y:S01]  /*42f0*/  LOP3.LUT R32, R19.reuse, 0x16, R2.reuse, 0xfe, !PT ;  /* 0x0000001613207812 */ /* 0x140fe200078efe02 */
[----:B------:R-:W-:Y:S01]  /*4300*/  STS.64 [R3+0x200], R22 ;  /* 0x0002001603007388 */ /* 0x000fe20000000a00 */
[----:B------:R-:W-:Y:S01]  /*4310*/  LOP3.LUT R61, R19, 0x18, R2, 0xfe, !PT ;  /* 0x00000018133d7812 */ /* 0x000fe200078efe02 */
[----:B------:R-:W-:Y:S01]  /*4320*/  IMAD.IADD R68, R21, 0x1, R0 ;  /* 0x0000000115447824 */ /* 0x000fe200078e0200 */
[----:B------:R-:W-:Y:S01]  /*4330*/  LEA R0, P2, R34, c[0x0][0x170], 0x1 ;  /* 0x00005c0022007a11 */ /* 0x000fe200078408ff */
[----:B------:R0:W-:Y:S01]  /*4340*/  STS.64 [R3+0x80], R96 ;  /* 0x0000806003007388 */ /* 0x0001e20000000a00 */
[----:B------:R-:W-:Y:S01]  /*4350*/  LOP3.LUT R59, R19, 0x1a, R2, 0xfe, !PT ;  /* 0x0000001a133b7812 */ /* 0x000fe200078efe02 */
[----:B------:R-:W-:Y:S01]  /*4360*/  IMAD R57, R50, c[0x0][0x198], RZ ;  /* 0x0000660032397a24 */ /* 0x000fe200078e02ff */
[----:B------:R-:W-:Y:S01]  /*4370*/  LOP3.LUT R69, R68, 0x18, RZ, 0x3c, !PT ;  /* 0x0000001844457812 */ /* 0x000fe200078e3cff */
[----:B------:R-:W-:Y:S01]  /*4380*/  STS.64 [R3+0x280], R16 ;  /* 0x0002801003007388 */ /* 0x000fe20000000a00 */
[----:B------:R-:W-:-:S02]  /*4390*/  LEA.HI.X.SX32 R34, R34, c[0x0][0x174], 0x1, P2 ;  /* 0x00005d0022227a11 */ /* 0x000fc400010f0eff */
[C-C-:B------:R-:W-:Y:S01]  /*43a0*/  LOP3.LUT R58, R19.reuse, 0x1c, R2.reuse, 0xfe, !PT ;  /* 0x0000001c133a7812 */ /* 0x140fe200078efe02 */
[----:B------:R-:W-:Y:S01]  /*43b0*/  STS.64 [R3+0x100], R80 ;  /* 0x0001005003007388 */ /* 0x000fe20000000a00 */
[C-C-:B------:R-:W-:Y:S02]  /*43c0*/  LOP3.LUT R49, R19.reuse, 0x1e, R2.reuse, 0xfe, !PT ;  /* 0x0000001e13317812 */ /* 0x140fe400078efe02 */
[C-C-:B------:R-:W-:Y:S01]  /*43d0*/  LOP3.LUT R101, R19.reuse, 0x20, R2.reuse, 0xfe, !PT ;  /* 0x0000002013657812 */ /* 0x140fe200078efe02 */
[----:B------:R1:W-:Y:S01]  /*43e0*/  STS.64 [R3+0x300], R14 ;  /* 0x0003000e03007388 */ /* 0x0003e20000000a00 */
[C-C-:B------:R-:W-:Y:S02]  /*43f0*/  LOP3.LUT R100, R19.reuse, 0x22, R2.reuse, 0xfe, !PT ;  /* 0x0000002213647812 */ /* 0x140fe400078efe02 */
[C-C-:B0-----:R-:W-:Y:S01]  /*4400*/  LOP3.LUT R97, R19.reuse, 0x28, R2.reuse, 0xfe, !PT ;  /* 0x0000002813617812 */ /* 0x141fe200078efe02 */
[----:B------:R0:W-:Y:S01]  /*4410*/  STS.64 [R3+0x180], R64 ;  /* 0x0001804003007388 */ /* 0x0001e20000000a00 */
[----:B------:R-:W-:-:S02]  /*4420*/  LOP3.LUT R96, R19, 0x2a, R2, 0xfe, !PT ;  /* 0x0000002a13607812 */ /* 0x000fc400078efe02 */
[C-C-:B------:R-:W-:Y:S01]  /*4430*/  LOP3.LUT R95, R19.reuse, 0x2c, R2.reuse, 0xfe, !PT ;  /* 0x0000002c135f7812 */ /* 0x140fe200078efe02 */
[----:B------:R2:W-:Y:S01]  /*4440*/  STS.64 [R3+0x380], R6 ;  /* 0x0003800603007388 */ /* 0x0005e20000000a00 */
[C-C-:B------:R-:W-:Y:S02]  /*4450*/  LOP3.LUT R94, R19.reuse, 0x2e, R2.reuse, 0xfe, !PT ;  /* 0x0000002e135e7812 */ /* 0x140fe400078efe02 */
[C-C-:B------:R-:W-:Y:S01]  /*4460*/  LOP3.LUT R93, R19.reuse, 0x30, R2.reuse, 0xfe, !PT ;  /* 0x00000030135d7812 */ /* 0x140fe200078efe02 */
[----:B------:R-:W-:Y:S01]  /*4470*/  STS.64 [R18+0x2000], R114 ;  /* 0x0020007212007388 */ /* 0x000fe20000000a00 */
[C-C-:B-1----:R-:W-:Y:S02]  /*4480*/  LOP3.LUT R14, R19.reuse, 0x4, R2.reuse, 0xfe, !PT ;  /* 0x00000004130e7812 */ /* 0x142fe400078efe02 */
[C-C-:B------:R-:W-:Y:S01]  /*4490*/  LOP3.LUT R92, R19.reuse, 0x32, R2.reuse, 0xfe, !PT ;  /* 0x00000032135c7812 */ /* 0x140fe200078efe02 */
[----:B------:R-:W-:Y:S01]  /*44a0*/  STS.64 [R18+0x2200], R4 ;  /* 0x0022000412007388 */ /* 0x000fe20000000a00 */
[----:B0-----:R-:W-:Y:S01]  /*44b0*/  LOP3.LUT R64, R68, 0x8, RZ, 0x3c, !PT ;  /* 0x0000000844407812 */ /* 0x001fe200078e3cff */
[----:B------:R-:W-:Y:S01]  /*44c0*/  IMAD R25, R14, c[0x0][0x198], RZ ;  /* 0x000066000e197a24 */ /* 0x000fe200078e02ff */
[C-C-:B------:R-:W-:Y:S01]  /*44d0*/  LOP3.LUT R91, R19.reuse, 0x34, R2.reuse, 0xfe, !PT ;  /* 0x00000034135b7812 */ /* 0x140fe200078efe02 */
[----:B------:R0:W-:Y:S01]  /*44e0*/  STS.64 [R18+0x2080], R98 ;  /* 0x0020806212007388 */ /* 0x0001e20000000a00 */
[----:B--2---:R-:W-:Y:S01]  /*44f0*/  LOP3.LUT R3, R19, R2, RZ, 0xfc, !PT ;  /* 0x0000000213037212 */ /* 0x004fe200078efcff */
[----:B------:R-:W-:Y:S01]  /*4500*/  IMAD R65, R33, c[0x0][0x198], RZ ;  /* 0x0000660021417a24 */ /* 0x000fe200078e02ff */
[----:B------:R-:W-:Y:S01]  /*4510*/  LEA R24, P6, R25, R0, 0x1 ;  /* 0x0000000019187211 */ /* 0x000fe200078c08ff */
[----:B------:R1:W-:Y:S01]  /*4520*/  STS.64 [R18+0x2280], R12 ;  /* 0x0022800c12007388 */ /* 0x0003e20000000a00 */
[C---:B------:R-:W-:Y:S01]  /*4530*/  ISETP.LT.AND P1, PT, R3.reuse, c[0x0][0x17c], !P0 ;  /* 0x00005f0003007a0c */ /* 0x040fe20004721270 */
[----:B------:R-:W-:Y:S01]  /*4540*/  IMAD R63, R3, c[0x0][0x198], RZ ;  /* 0x00006600033f7a24 */ /* 0x000fe200078e02ff */
[----:B------:R-:W-:Y:S01]  /*4550*/  LEA.HI.X.SX32 R25, R25, R34, 0x1, P6 ;  /* 0x0000002219197211 */ /* 0x000fe200030f0eff */
[----:B------:R-:W-:Y:S01]  /*4560*/  STS.64 [R18+0x2100], R82 ;  /* 0x0021005212007388 */ /* 0x000fe20000000a00 */
[----:B------:R-:W-:-:S02]  /*4570*/  LOP3.LUT R90, R19, 0x36, R2, 0xfe, !PT ;  /* 0x00000036135a7812 */ /* 0x000fc400078efe02 */
[C-C-:B------:R-:W-:Y:S01]  /*4580*/  LOP3.LUT R89, R19.reuse, 0x38, R2.reuse, 0xfe, !PT ;  /* 0x0000003813597812 */ /* 0x140fe200078efe02 */
[----:B------:R2:W-:Y:S01]  /*4590*/  STS.64 [R18+0x2300], R10 ;  /* 0x0023000a12007388 */ /* 0x0005e20000000a00 */
[C-C-:B0-----:R-:W-:Y:S02]  /*45a0*/  LOP3.LUT R99, R19.reuse, 0x24, R2.reuse, 0xfe, !PT ;  /* 0x0000002413637812 */ /* 0x141fe400078efe02 */
[C-C-:B------:R-:W-:Y:S01]  /*45b0*/  LOP3.LUT R98, R19.reuse, 0x26, R2.reuse, 0xfe, !PT ;  /* 0x0000002613627812 */ /* 0x140fe200078efe02 */
[----:B------:R0:W-:Y:S01]  /*45c0*/  STS.64 [R18+0x2180], R66 ;  /* 0x0021804212007388 */ /* 0x0001e20000000a00 */
[C-C-:B-1----:R-:W-:Y:S02]  /*45d0*/  LOP3.LUT R13, R19.reuse, 0x6, R2.reuse, 0xfe, !PT ;  /* 0x00000006130d7812 */ /* 0x142fe400078efe02 */
[C-C-:B------:R-:W-:Y:S01]  /*45e0*/  LOP3.LUT R12, R19.reuse, 0x8, R2.reuse, 0xfe, !PT ;  /* 0x00000008130c7812 */ /* 0x140fe200078efe02 */
[----:B------:R1:W-:Y:S01]  /*45f0*/  STS.64 [R18+0x2380], R8 ;  /* 0x0023800812007388 */ /* 0x0003e20000000a00 */
[--C-:B------:R-:W-:Y:S01]  /*4600*/  LOP3.LUT R88, R19, 0x3a, R2.reuse, 0xfe, !PT ;  /* 0x0000003a13587812 */ /* 0x100fe200078efe02 */
[----:B------:R-:W-:Y:S01]  /*4610*/  IMAD R27, R13, c[0x0][0x198], RZ ;  /* 0x000066000d1b7a24 */ /* 0x000fe200078e02ff */
[C-C-:B------:R-:W-:Y:S01]  /*4620*/  LOP3.LUT R87, R19.reuse, 0x3c, R2.reuse, 0xfe, !PT ;  /* 0x0000003c13577812 */ /* 0x140fe200078efe02 */
[----:B------:R-:W-:Y:S01]  /*4630*/  BAR.SYNC.DEFER_BLOCKING 0x0 ;  /* 0x0000000000007b1d */ /* 0x000fe20000010000 */
[----:B--2---:R-:W-:Y:S01]  /*4640*/  LOP3.LUT R10, R19, 0x2, R2, 0xfe, !PT ;  /* 0x00000002130a7812 */ /* 0x004fe200078efe02 */
[----:B------:R-:W-:Y:S01]  /*4650*/  IMAD R29, R12, c[0x0][0x198], RZ ;  /* 0x000066000c1d7a24 */ /* 0x000fe200078e02ff */
[----:B------:R-:W-:Y:S01]  /*4660*/  LEA R26, P5, R27, R0, 0x1 ;  /* 0x000000001b1a7211 */ /* 0x000fe200078a08ff */
[----:B0-----:R-:W-:Y:S01]  /*4670*/  IMAD R67, R32, c[0x0][0x198], RZ ;  /* 0x0000660020437a24 */ /* 0x001fe200078e02ff */
[----:B------:R-:W-:Y:S01]  /*4680*/  LOP3.LUT R66, R68, 0x10, RZ, 0x3c, !PT ;  /* 0x0000001044427812 */ /* 0x000fe200078e3cff */
[C---:B------:R-:W-:Y:S01]  /*4690*/  IMAD R3, R10.reuse, c[0x0][0x198], RZ ;  /* 0x000066000a037a24 */ /* 0x040fe200078e02ff */
[----:B------:R-:W-:-:S02]  /*46a0*/  ISETP.LT.AND P4, PT, R10, c[0x0][0x17c], !P0 ;  /* 0x00005f000a007a0c */ /* 0x000fc40004781270 */
[-C--:B-1----:R-:W-:Y:S02]  /*46b0*/  LEA R8, P2, R63, R0.reuse, 0x1 ;  /* 0x000000003f087211 */ /* 0x082fe400078408ff */
[----:B------:R-:W-:Y:S02]  /*46c0*/  LEA R10, P3, R3, R0, 0x1 ;  /* 0x00000000030a7211 */ /* 0x000fe400078608ff */
[-C--:B------:R-:W-:Y:S02]  /*46d0*/  LEA.HI.X.SX32 R9, R63, R34.reuse, 0x1, P2 ;  /* 0x000000223f097211 */ /* 0x080fe400010f0eff */
[----:B------:R-:W-:Y:S02]  /*46e0*/  LEA.HI.X.SX32 R11, R3, R34, 0x1, P3 ;  /* 0x00000022030b7211 */ /* 0x000fe400018f0eff */
[----:B------:R-:W-:Y:S02]  /*46f0*/  ISETP.LT.AND P3, PT, R13, c[0x0][0x17c], !P0 ;  /* 0x00005f000d007a0c */ /* 0x000fe40004761270 */
[----:B------:R-:W-:-:S02]  /*4700*/  LOP3.LUT R3, R19, 0xa, R2, 0xfe, !PT ;  /* 0x0000000a13037812 */ /* 0x000fc400078efe02 */
[----:B------:R-:W-:Y:S02]  /*4710*/  ISETP.LT.AND P2, PT, R12, c[0x0][0x17c], !P0 ;  /* 0x00005f000c007a0c */ /* 0x000fe40004741270 */
[C-C-:B------:R-:W-:Y:S01]  /*4720*/  LOP3.LUT R18, R19.reuse, 0xe, R2.reuse, 0xfe, !PT ;  /* 0x0000000e13127812 */ /* 0x140fe200078efe02 */
[----:B------:R-:W0:Y:S01]  /*4730*/  LDS.64 R4, [R68] ;  /* 0x0000000044047984 */ /* 0x000e220000000a00 */
[--C-:B------:R-:W-:Y:S01]  /*4740*/  LOP3.LUT R86, R19, 0x3e, R2.reuse, 0xfe, !PT ;  /* 0x0000003e13567812 */ /* 0x100fe200078efe02 */
[----:B------:R-:W-:Y:S01]  /*4750*/  IMAD R31, R3, c[0x0][0x198], RZ ;  /* 0x00006600031f7a24 */ /* 0x000fe200078e02ff */
[C-C-:B------:R-:W-:Y:S01]  /*4760*/  LOP3.LUT R85, R19.reuse, 0x40, R2.reuse, 0xfe, !PT ;  /* 0x0000004013557812 */ /* 0x140fe200078efe02 */
[----:B------:R-:W1:Y:S01]  /*4770*/  LDS.64 R6, [R64] ;  /* 0x0000000040067984 */ /* 0x000e620000000a00 */
[C-C-:B------:R-:W-:Y:S01]  /*4780*/  LOP3.LUT R84, R19.reuse, 0x42, R2.reuse, 0xfe, !PT ;  /* 0x0000004213547812 */ /* 0x140fe200078efe02 */
[----:B------:R-:W-:Y:S01]  /*4790*/  IMAD R55, R18, c[0x0][0x198], RZ ;  /* 0x0000660012377a24 */ /* 0x000fe200078e02ff */
[C-C-:B------:R-:W-:Y:S01]  /*47a0*/  LOP3.LUT R83, R19.reuse, 0x44, R2.reuse, 0xfe, !PT ;  /* 0x0000004413537812 */ /* 0x140fe200078efe02 */
[----:B------:R-:W2:Y:S01]  /*47b0*/  LDS.64 R22, [R66] ;  /* 0x0000000042167984 */ /* 0x000ea20000000a00 */
[----:B------:R-:W-:-:S02]  /*47c0*/  LOP3.LUT R82, R19, 0x46, R2, 0xfe, !PT ;  /* 0x0000004613527812 */ /* 0x000fc400078efe02 */
[C-C-:B------:R-:W-:Y:S01]  /*47d0*/  LOP3.LUT R81, R19.reuse, 0x48, R2.reuse, 0xfe, !PT ;  /* 0x0000004813517812 */ /* 0x140fe200078efe02 */
[----:B------:R-:W3:Y:S01]  /*47e0*/  LDS.64 R16, [R69] ;  /* 0x0000000045107984 */ /* 0x000ee20000000a00 */
[C-C-:B------:R-:W-:Y:S02]  /*47f0*/  LOP3.LUT R80, R19.reuse, 0x4a, R2.reuse, 0xfe, !PT ;  /* 0x0000004a13507812 */ /* 0x140fe400078efe02 */
[C-C-:B------:R-:W-:Y:S01]  /*4800*/  LOP3.LUT R79, R19.reuse, 0x4c, R2.reuse, 0xfe, !PT ;  /* 0x0000004c134f7812 */ /* 0x140fe200078efe02 */
[----:B------:R-:W-:Y:S01]  /*4810*/  LDS.64 R20, [R66+0x400] ;  /* 0x0004000042147984 */ /* 0x000fe20000000a00 */
[C-C-:B------:R-:W-:Y:S02]  /*4820*/  LOP3.LUT R78, R19.reuse, 0x4e, R2.reuse, 0xfe, !PT ;  /* 0x0000004e134e7812 */ /* 0x140fe400078efe02 */
[C-C-:B------:R-:W-:Y:S01]  /*4830*/  LOP3.LUT R77, R19.reuse, 0x50, R2.reuse, 0xfe, !PT ;  /* 0x00000050134d7812 */ /* 0x140fe200078efe02 */
[----:B------:R-:W-:Y:S01]  /*4840*/  LDS.64 R12, [R68+0x800] ;  /* 0x00080000440c7984 */ /* 0x000fe20000000a00 */
[----:B------:R-:W-:-:S02]  /*4850*/  LOP3.LUT R76, R19, 0x52, R2, 0xfe, !PT ;  /* 0x00000052134c7812 */ /* 0x000fc400078efe02 */
[C-C-:B------:R-:W-:Y:S02]  /*4860*/  LOP3.LUT R75, R19.reuse, 0x54, R2.reuse, 0xfe, !PT ;  /* 0x00000054134b7812 */ /* 0x140fe400078efe02 */
[C-C-:B------:R-:W-:Y:S02]  /*4870*/  LOP3.LUT R74, R19.reuse, 0x56, R2.reuse, 0xfe, !PT ;  /* 0x00000056134a7812 */ /* 0x140fe400078efe02 */
[C-C-:B------:R-:W-:Y:S02]  /*4880*/  LOP3.LUT R73, R19.reuse, 0x58, R2.reuse, 0xfe, !PT ;  /* 0x0000005813497812 */ /* 0x140fe400078efe02 */
[C-C-:B------:R-:W-:Y:S02]  /*4890*/  LOP3.LUT R72, R19.reuse, 0x5a, R2.reuse, 0xfe, !PT ;  /* 0x0000005a13487812 */ /* 0x140fe400078efe02 */
[C-C-:B------:R-:W-:Y:S02]  /*48a0*/  LOP3.LUT R71, R19.reuse, 0x5c, R2.reuse, 0xfe, !PT ;  /* 0x0000005c13477812 */ /* 0x140fe400078efe02 */
[----:B------:R-:W-:-:S02]  /*48b0*/  LOP3.LUT R70, R19, 0x5e, R2, 0xfe, !PT ;  /* 0x0000005e13467812 */ /* 0x000fc400078efe02 */
[C-C-:B------:R-:W-:Y:S02]  /*48c0*/  LOP3.LUT R60, R19.reuse, 0x60, R2.reuse, 0xfe, !PT ;  /* 0x00000060133c7812 */ /* 0x140fe400078efe02 */
[C-C-:B------:R-:W-:Y:S02]  /*48d0*/  LOP3.LUT R48, R19.reuse, 0x62, R2.reuse, 0xfe, !PT ;  /* 0x0000006213307812 */ /* 0x140fe400078efe02 */
[C-C-:B------:R-:W-:Y:S01]  /*48e0*/  LOP3.LUT R47, R19.reuse, 0x64, R2.reuse, 0xfe, !PT ;  /* 0x00000064132f7812 */ /* 0x140fe200078efe02 */
[----:B0-----:R-:W-:Y:S01]  /*48f0*/  @P1 STG.E.U16 [R8.64], R4 ;  /* 0x0000000408001986 */ /* 0x001fe2000c101506 */
[C-C-:B------:R-:W-:Y:S02]  /*4900*/  LOP3.LUT R46, R19.reuse, 0x66, R2.reuse, 0xfe, !PT ;  /* 0x00000066132e7812 */ /* 0x140fe400078efe02 */
[C-C-:B------:R-:W-:Y:S01]  /*4910*/  LOP3.LUT R45, R19.reuse, 0x68, R2.reuse, 0xfe, !PT ;  /* 0x00000068132d7812 */ /* 0x140fe200078efe02 */
[----:B------:R-:W0:Y:S01]  /*4920*/  LDS.64 R8, [R68+0x400] ;  /* 0x0004000044087984 */ /* 0x000e220000000a00 */
[----:B------:R-:W-:-:S02]  /*4930*/  LOP3.LUT R44, R19, 0x6a, R2, 0xfe, !PT ;  /* 0x0000006a132c7812 */ /* 0x000fc400078efe02 */
[C-C-:B------:R-:W-:Y:S01]  /*4940*/  LOP3.LUT R43, R19.reuse, 0x6c, R2.reuse, 0xfe, !PT ;  /* 0x0000006c132b7812 */ /* 0x140fe200078efe02 */
[----:B-1----:R1:W-:Y:S01]  /*4950*/  @P4 STG.E.U16 [R10.64], R6 ;  /* 0x000000060a004986 */ /* 0x0023e2000c101506 */
[----:B------:R-:W-:Y:S02]  /*4960*/  ISETP.LT.AND P4, PT, R14, c[0x0][0x17c], !P0 ;  /* 0x00005f000e007a0c */ /* 0x000fe40004781270 */
[C-C-:B------:R-:W-:Y:S01]  /*4970*/  LOP3.LUT R42, R19.reuse, 0x6e, R2.reuse, 0xfe, !PT ;  /* 0x0000006e132a7812 */ /* 0x140fe200078efe02 */
[----:B------:R-:W4:Y:S01]  /*4980*/  LDS.64 R10, [R64+0x400] ;  /* 0x00040000400a7984 */ /* 0x000f220000000a00 */
[C-C-:B------:R-:W-:Y:S02]  /*4990*/  LOP3.LUT R41, R19.reuse, 0x70, R2.reuse, 0xfe, !PT ;  /* 0x0000007013297812 */ /* 0x140fe400078efe02 */
[C-C-:B------:R-:W-:Y:S01]  /*49a0*/  LOP3.LUT R40, R19.reuse, 0x72, R2.reuse, 0xfe, !PT ;  /* 0x0000007213287812 */ /* 0x140fe200078efe02 */
[----:B------:R-:W5:Y:S01]  /*49b0*/  LDS.64 R14, [R69+0x400] ;  /* 0x00040000450e7984 */ /* 0x000f620000000a00 */
[----:B------:R-:W-:-:S02]  /*49c0*/  LOP3.LUT R39, R19, 0x74, R2, 0xfe, !PT ;  /* 0x0000007413277812 */ /* 0x000fc400078efe02 */
[C-C-:B------:R-:W-:Y:S02]  /*49d0*/  LOP3.LUT R38, R19.reuse, 0x76, R2.reuse, 0xfe, !PT ;  /* 0x0000007613267812 */ /* 0x140fe400078efe02 */
[C-C-:B------:R-:W-:Y:S01]  /*49e0*/  LOP3.LUT R37, R19.reuse, 0x78, R2.reuse, 0xfe, !PT ;  /* 0x0000007813257812 */ /* 0x140fe200078efe02 */
[----:B--2---:R2:W-:Y:S01]  /*49f0*/  @P4 STG.E.U16 [R24.64], R22 ;  /* 0x0000001618004986 */ /* 0x0045e2000c101506 */
[C-C-:B------:R-:W-:Y:S02]  /*4a00*/  LOP3.LUT R35, R19.reuse, 0x7a, R2.reuse, 0xfe, !PT ;  /* 0x0000007a13237812 */ /* 0x140fe400078efe02 */
[--C-:B------:R-:W-:Y:S01]  /*4a10*/  LOP3.LUT R62, R19, 0x7c, R2.reuse, 0xfe, !PT ;  /* 0x0000007c133e7812 */ /* 0x100fe200078efe02 */
[----:B------:R-:W-:Y:S01]  /*4a20*/  LDS.64 R24, [R69+0x800] ;  /* 0x0008000045187984 */ /* 0x000fe20000000a00 */
[----:B------:R-:W-:Y:S02]  /*4a30*/  ISETP.LT.AND P1, PT, R3, c[0x0][0x17c], !P0 ;  /* 0x00005f0003007a0c */ /* 0x000fe40004721270 */
[----:B------:R-:W-:-:S02]  /*4a40*/  LOP3.LUT R36, R19, 0x7e, R2, 0xfe, !PT ;  /* 0x0000007e13247812 */ /* 0x000fc400078efe02 */
[----:B------:R-:W-:Y:S01]  /*4a50*/  LEA.HI.X.SX32 R27, R27, R34, 0x1, P5 ;  /* 0x000000221b1b7211 */ /* 0x000fe200028f0eff */
[----:B------:R-:W5:Y:S01]  /*4a60*/  LDS.64 R2, [R64+0x800] ;  /* 0x0008000040027984 */ /* 0x000f620000000a00 */
[-C--:B------:R-:W-:Y:S02]  /*4a70*/  LEA R28, P6, R29, R0.reuse, 0x1 ;  /* 0x000000001d1c7211 */ /* 0x080fe400078c08ff */
[----:B------:R-:W-:Y:S01]  /*4a80*/  LEA R30, P5, R31, R0, 0x1 ;  /* 0x000000001f1e7211 */ /* 0x000fe200078a08ff */
[----:B---3--:R-:W-:Y:S01]  /*4a90*/  @P3 STG.E.U16 [R26.64], R16 ;  /* 0x000000101a003986 */ /* 0x008fe2000c101506 */
[----:B------:R-:W-:Y:S02]  /*4aa0*/  ISETP.LT.AND P3, PT, R18, c[0x0][0x17c], !P0 ;  /* 0x00005f0012007a0c */ /* 0x000fe40004761270 */
[-C--:B------:R-:W-:Y:S01]  /*4ab0*/  LEA.HI.X.SX32 R29, R29, R34.reuse, 0x1, P6 ;  /* 0x000000221d1d7211 */ /* 0x080fe200030f0eff */
[----:B------:R-:W3:Y:S01]  /*4ac0*/  LDS.64 R18, [R66+0x800] ;  /* 0x0008000042127984 */ /* 0x000ee20000000a00 */
[----:B------:R-:W-:-:S02]  /*4ad0*/  LEA.HI.X.SX32 R31, R31, R34, 0x1, P5 ;  /* 0x000000221f1f7211 */ /* 0x000fc400028f0eff */
[----:B------:R-:W-:Y:S01]  /*4ae0*/  ISETP.LT.AND P4, PT, R52, c[0x0][0x17c], !P0 ;  /* 0x00005f0034007a0c */ /* 0x000fe20004781270 */
[----:B------:R-:W3:Y:S01]  /*4af0*/  LDS.64 R26, [R68+0xc00] ;  /* 0x000c0000441a7984 */ /* 0x000ee20000000a00 */
[-C--:B------:R-:W-:Y:S02]  /*4b00*/  LEA R52, P5, R55, R0.reuse, 0x1 ;  /* 0x0000000037347211 */ /* 0x080fe400078a08ff */
[----:B-1----:R-:W-:Y:S01]  /*4b10*/  PRMT R6, R6, 0x7632, R6 ;  /* 0x0000763206067816 */ /* 0x002fe20000000006 */
[----:B0-----:R-:W-:Y:S01]  /*4b20*/  @P2 STG.E.U16 [R28.64], R8 ;  /* 0x000000081c002986 */ /* 0x001fe2000c101506 */
[----:B------:R-:W-:Y:S02]  /*4b30*/  ISETP.LT.AND P2, PT, R50, c[0x0][0x17c], !P0 ;  /* 0x00005f0032007a0c */ /* 0x000fe40004741270 */
[----:B------:R-:W-:Y:S01]  /*4b40*/  LEA R50, P6, R53, R0, 0x1 ;  /* 0x0000000035327211 */ /* 0x000fe200078c08ff */
[----:B----4-:R0:W-:Y:S01]  /*4b50*/  @P1 STG.E.U16 [R30.64], R10 ;  /* 0x0000000a1e001986 */ /* 0x0101e2000c101506 */
[----:B------:R-:W-:-:S02]  /*4b60*/  ISETP.LT.AND P1, PT, R51, c[0x0][0x17c], !P0 ;  /* 0x00005f0033007a0c */ /* 0x000fc40004721270 */
[----:B--2---:R-:W-:Y:S01]  /*4b70*/  PRMT R22, R22, 0x7632, R22 ;  /* 0x0000763216167816 */ /* 0x004fe20000000016 */
[----:B------:R-:W1:Y:S01]  /*4b80*/  LDS.64 R28, [R64+0xc00] ;  /* 0x000c0000401c7984 */ /* 0x000e620000000a00 */
[----:B0-----:R-:W-:Y:S01]  /*4b90*/  IMAD R31, R51, c[0x0][0x198], RZ ;  /* 0x00006600331f7a24 */ /* 0x001fe200078e02ff */
[----:B------:R-:W-:Y:S02]  /*4ba0*/  LEA.HI.X.SX32 R51, R53, R34, 0x1, P6 ;  /* 0x0000002235337211 */ /* 0x000fe400030f0eff */
[----:B------:R-:W-:Y:S02]  /*4bb0*/  LEA R54, P6, R57, R0, 0x1 ;  /* 0x0000000039367211 */ /* 0x000fe400078c08ff */
[----:B------:R-:W-:Y:S01]  /*4bc0*/  LEA.HI.X.SX32 R53, R55, R34, 0x1, P5 ;  /* 0x0000002237357211 */ /* 0x000fe200028f0eff */
[----:B------:R0:W-:Y:S01]  /*4bd0*/  @P4 STG.E.U16 [R50.64], R20 ;  /* 0x0000001432004986 */ /* 0x0001e2000c101506 */
[----:B------:R-:W-:Y:S02]  /*4be0*/  LEA R56, P5, R31, R0, 0x1 ;  /* 0x000000001f387211 */ /* 0x000fe400078a08ff */
[-C--:B------:R-:W-:Y:S01]  /*4bf0*/  LEA.HI.X.SX32 R55, R57, R34.reuse, 0x1, P6 ;  /* 0x0000002239377211 */ /* 0x080fe200030f0eff */
[----:B-----5:R2:W-:Y:S01]  /*4c00*/  @P3 STG.E.U16 [R52.64], R14 ;  /* 0x0000000e34003986 */ /* 0x0205e2000c101506 */
[----:B------:R-:W-:-:S02]  /*4c10*/  LEA.HI.X.SX32 R57, R31, R34, 0x1, P5 ;  /* 0x000000221f397211 */ /* 0x000fc400028f0eff */
[----:B------:R-:W-:Y:S01]  /*4c20*/  ISETP.LT.AND P5, PT, R33, c[0x0][0x17c], !P0 ;  /* 0x00005f0021007a0c */ /* 0x000fe200047a1270 */
[----:B------:R-:W4:Y:S01]  /*4c30*/  LDS.64 R30, [R66+0xc00] ;  /* 0x000c0000421e7984 */ /* 0x000f220000000a00 */
[----:B------:R-:W-:Y:S02]  /*4c40*/  ISETP.LT.AND P4, PT, R32, c[0x0][0x17c], !P0 ;  /* 0x00005f0020007a0c */ /* 0x000fe40004781270 */
[C---:B------:R-:W-:Y:S01]  /*4c50*/  ISETP.LT.AND P3, PT, R61.reuse, c[0x0][0x17c], !P0 ;  /* 0x00005f003d007a0c */ /* 0x040fe20004761270 */
[----:B------:R-:W5:Y:S01]  /*4c60*/  LDS.64 R32, [R69+0xc00] ;  /* 0x000c000045207984 */ /* 0x000f620000000a00 */
[----:B------:R-:W-:Y:S01]  /*4c70*/  IMAD R61, R61, c[0x0][0x198], RZ ;  /* 0x000066003d3d7a24 */ /* 0x000fe200078e02ff */
[----:B------:R-:W-:Y:S02]  /*4c80*/  PRMT R10, R10, 0x7632, R10 ;  /* 0x000076320a0a7816 */ /* 0x000fe4000000000a */
[----:B------:R1:W-:Y:S01]  /*4c90*/  @P2 STG.E.U16 [R54.64], R12 ;  /* 0x0000000c36002986 */ /* 0x0003e2000c101506 */
[----:B0-----:R-:W-:-:S02]  /*4ca0*/  LEA R50, P2, R65, R0, 0x1 ;  /* 0x0000000041327211 */ /* 0x001fc400078408ff */
[----:B------:R-:W-:Y:S01]  /*4cb0*/  PRMT R20, R20, 0x7632, R20 ;  /* 0x0000763214147816 */ /* 0x000fe20000000014 */
[----:B------:R0:W-:Y:S01]  /*4cc0*/  @P1 STG.E.U16 [R56.64], R2 ;  /* 0x0000000238001986 */ /* 0x0001e2000c101506 */
[----:B------:R-:W-:Y:S02]  /*4cd0*/  LEA.HI.X.SX32 R51, R65, R34, 0x1, P2 ;  /* 0x0000002241337211 */ /* 0x000fe400010f0eff */
[----:B--2---:R-:W-:Y:S02]  /*4ce0*/  LEA R52, P1, R67, R0, 0x1 ;  /* 0x0000000043347211 */ /* 0x004fe400078208ff */
[C---:B------:R-:W-:Y:S01]  /*4cf0*/  ISETP.LT.AND P2, PT, R59.reuse, c[0x0][0x17c], !P0 ;  /* 0x00005f003b007a0c */ /* 0x040fe20004741270 */
[----:B------:R-:W-:Y:S01]  /*4d00*/  IMAD R59, R59, c[0x0][0x198], RZ ;  /* 0x000066003b3b7a24 */ /* 0x000fe200078e02ff */
[----:B------:R-:W-:Y:S01]  /*4d10*/  LEA.HI.X.SX32 R53, R67, R34, 0x1, P1 ;  /* 0x0000002243357211 */ /* 0x000fe200008f0eff */
[----:B---3--:R2:W-:Y:S01]  /*4d20*/  @P5 STG.E.U16 [R50.64], R18 ;  /* 0x0000001232005986 */ /* 0x0085e2000c101506 */
[----:B-1----:R-:W-:-:S02]  /*4d30*/  LEA R54, P6, R61, R0, 0x1 ;  /* 0x000000003d367211 */ /* 0x002fc400078c08ff */
[----:B------:R-:W-:Y:S01]  /*4d40*/  ISETP.LT.AND P1, PT, R101, c[0x0][0x17c], !P0 ;  /* 0x00005f0065007a0c */ /* 0x000fe20004721270 */
[----:B------:R-:W-:Y:S01]  /*4d50*/  @P4 STG.E.U16 [R52.64], R24 ;  /* 0x0000001834004986 */ /* 0x000fe2000c101506 */
[----:B------:R-:W-:Y:S01]  /*4d60*/  LEA.HI.X.SX32 R55, R61, R34, 0x1, P6 ;  /* 0x000000223d377211 */ /* 0x000fe200030f0eff */
[C---:B------:R-:W-:Y:S01]  /*4d70*/  IMAD R61, R58.reuse, c[0x0][0x198], RZ ;  /* 0x000066003a3d7a24 */ /* 0x040fe200078e02ff */
[C---:B0-----:R-:W-:Y:S02]  /*4d80*/  LEA R56, P5, R59.reuse, R0, 0x1 ;  /* 0x000000003b387211 */ /* 0x041fe400078a08ff */
[----:B------:R-:W-:Y:S01]  /*4d90*/  ISETP.LT.AND P4, PT, R58, c[0x0][0x17c], !P0 ;  /* 0x00005f003a007a0c */ /* 0x000fe20004781270 */
[----:B------:R0:W-:Y:S01]  /*4da0*/  @P3 STG.E.U16 [R54.64], R26 ;  /* 0x0000001a36003986 */ /* 0x0001e2000c101506 */
[----:B------:R-:W-:Y:S01]  /*4db0*/  LEA.HI.X.SX32 R57, R59, R34, 0x1, P5 ;  /* 0x000000223b397211 */ /* 0x000fe200028f0eff */
[C---:B------:R-:W-:Y:S01]  /*4dc0*/  IMAD R59, R49.reuse, c[0x0][0x198], RZ ;  /* 0x00006600313b7a24 */ /* 0x040fe200078e02ff */
[----:B------:R-:W-:Y:S01]  /*4dd0*/  ISETP.LT.AND P3, PT, R49, c[0x0][0x17c], !P0 ;  /* 0x00005f0031007a0c */ /* 0x000fe20004761270 */
[----:B------:R-:W-:Y:S01]  /*4de0*/  IMAD.MOV.U32 R49, RZ, RZ, c[0x0][0x198] ;  /* 0x00006600ff317624 */ /* 0x000fe200078e00ff */
[-C--:B--2---:R-:W-:Y:S01]  /*4df0*/  LEA R50, P5, R61, R0.reuse, 0x1 ;  /* 0x000000003d327211 */ /* 0x084fe200078a08ff */
[----:B------:R1:W-:Y:S01]  /*4e00*/  @P2 STG.E.U16 [R56.64], R28 ;  /* 0x0000001c38002986 */ /* 0x0003e2000c101506 */
[----:B------:R-:W-:Y:S01]  /*4e10*/  LEA R58, P6, R59, R0, 0x1 ;  /* 0x000000003b3a7211 */ /* 0x000fe200078c08ff */
[----:B------:R-:W-:Y:S01]  /*4e20*/  IMAD R63, R49, 0x20, R63 ;  /* 0x00000020313f7824 */ /* 0x000fe200078e023f */
[----:B------:R-:W-:-:S02]  /*4e30*/  LEA.HI.X.SX32 R51, R61, R34, 0x1, P5 ;  /* 0x000000223d337211 */ /* 0x000fc400028f0eff */
[----:B------:R-:W-:Y:S01]  /*4e40*/  LEA.HI.X.SX32 R59, R59, R34, 0x1, P6 ;  /* 0x000000223b3b7211 */ /* 0x000fe200030f0eff */
[----:B0-----:R-:W-:Y:S01]  /*4e50*/  IMAD R55, R49, 0x2, R63 ;  /* 0x0000000231377824 */ /* 0x001fe200078e023f */
[C---:B------:R-:W-:Y:S01]  /*4e60*/  LEA R52, P6, R63.reuse, R0, 0x1 ;  /* 0x000000003f347211 */ /* 0x040fe200078c08ff */
[----:B----4-:R0:W-:Y:S01]  /*4e70*/  @P4 STG.E.U16 [R50.64], R30 ;  /* 0x0000001e32004986 */ /* 0x0101e2000c101506 */
[----:B------:R-:W-:Y:S02]  /*4e80*/  ISETP.LT.AND P2, PT, R100, c[0x0][0x17c], !P0 ;  /* 0x00005f0064007a0c */ /* 0x000fe40004741270 */
[----:B------:R-:W-:Y:S01]  /*4e90*/  LEA.HI.X.SX32 R53, R63, R34, 0x1, P6 ;  /* 0x000000223f357211 */ /* 0x000fe200030f0eff */
[----:B-1----:R-:W-:Y:S01]  /*4ea0*/  IMAD R57, R49, 0x2, R55 ;  /* 0x0000000231397824 */ /* 0x002fe200078e0237 */
[----:B------:R-:W-:Y:S01]  /*4eb0*/  LEA R54, P6, R55, R0, 0x1 ;  /* 0x0000000037367211 */ /* 0x000fe200078c08ff */
[----:B-----5:R1:W-:Y:S01]  /*4ec0*/  @P3 STG.E.U16 [R58.64], R32 ;  /* 0x000000203a003986 */ /* 0x0203e2000c101506 */
[----:B------:R-:W-:-:S02]  /*4ed0*/  ISETP.LT.AND P5, PT, R99, c[0x0][0x17c], !P0 ;  /* 0x00005f0063007a0c */ /* 0x000fc400047a1270 */
[----:B------:R-:W-:Y:S02]  /*4ee0*/  LEA.HI.X.SX32 R55, R55, R34, 0x1, P6 ;  /* 0x0000002237377211 */ /* 0x000fe400030f0eff */
[----:B------:R-:W-:Y:S02]  /*4ef0*/  PRMT R26, R4, 0x7632, R26 ;  /* 0x00007632041a7816 */ /* 0x000fe4000000001a */
[C---:B0-----:R-:W-:Y:S02]  /*4f00*/  LEA R50, P6, R57.reuse, R0, 0x1 ;  /* 0x0000000039327211 */ /* 0x041fe400078c08ff */
[----:B------:R-:W-:Y:S01]  /*4f10*/  ISETP.LT.AND P4, PT, R98, c[0x0][0x17c], !P0 ;  /* 0x00005f0062007a0c */ /* 0x000fe20004781270 */
[----:B------:R0:W-:Y:S01]  /*4f20*/  @P1 STG.E.U16 [R52.64], R26 ;  /* 0x0000001a34001986 */ /* 0x0001e2000c101506 */
[----:B------:R-:W-:Y:S01]  /*4f30*/  LEA.HI.X.SX32 R51, R57, R34, 0x1, P6 ;  /* 0x0000002239337211 */ /* 0x000fe200030f0eff */
[----:B-1----:R-:W-:Y:S01]  /*4f40*/  IMAD R59, R49, 0x2, R57 ;  /* 0x00000002313b7824 */ /* 0x002fe200078e0239 */
[----:B------:R-:W-:Y:S01]  /*4f50*/  ISETP.LT.AND P3, PT, R97, c[0x0][0x17c], !P0 ;  /* 0x00005f0061007a0c */ /* 0x000fe20004761270 */
[----:B------:R1:W-:Y:S01]  /*4f60*/  @P2 STG.E.U16 [R54.64], R6 ;  /* 0x0000000636002986 */ /* 0x0003e2000c101506 */
[----:B------:R-:W-:Y:S01]  /*4f70*/  ISETP.LT.AND P1, PT, R96, c[0x0][0x17c], !P0 ;  /* 0x00005f0060007a0c */ /* 0x000fe20004721270 */
[----:B------:R-:W-:Y:S01]  /*4f80*/  IMAD R61, R49, 0x2, R59 ;  /* 0x00000002313d7824 */ /* 0x000fe200078e023b */
[----:B------:R-:W-:Y:S01]  /*4f90*/  LEA R56, P6, R59, R0, 0x1 ;  /* 0x000000003b387211 */ /* 0x000fe200078c08ff */
[----:B------:R2:W-:Y:S01]  /*4fa0*/  @P5 STG.E.U16 [R50.64], R22 ;  /* 0x0000001632005986 */ /* 0x0005e2000c101506 */
[----:B------:R-:W-:-:S02]  /*4fb0*/  PRMT R28, R16, 0x7632, R28 ;  /* 0x00007632101c7816 */ /* 0x000fc4000000001c */
[----:B------:R-:W-:Y:S02]  /*4fc0*/  LEA.HI.X.SX32 R57, R59, R34, 0x1, P6 ;  /* 0x000000223b397211 */ /* 0x000fe400030f0eff */
[----:B0-----:R-:W-:Y:S02]  /*4fd0*/  LEA R52, P6, R61, R0, 0x1 ;  /* 0x000000003d347211 */ /* 0x001fe400078c08ff */
[----:B------:R-:W-:Y:S01]  /*4fe0*/  PRMT R26, R8, 0x7632, R26 ;  /* 0x00007632081a7816 */ /* 0x000fe2000000001a */
[----:B-1----:R-:W-:Y:S01]  /*4ff0*/  IMAD R55, R49, 0x2, R61 ;  /* 0x0000000231377824 */ /* 0x002fe200078e023d */
[----:B------:R-:W-:Y:S01]  /*5000*/  LEA.HI.X.SX32 R53, R61, R34, 0x1, P6 ;  /* 0x000000223d357211 */ /* 0x000fe200030f0eff */
[----:B------:R0:W-:Y:S01]  /*5010*/  @P4 STG.E.U16 [R56.64], R28 ;  /* 0x0000001c38004986 */ /* 0x0001e2000c101506 */
[----:B------:R-:W-:Y:S01]  /*5020*/  ISETP.LT.AND P2, PT, R95, c[0x0][0x17c], !P0 ;  /* 0x00005f005f007a0c */ /* 0x000fe20004741270 */
[----:B--2---:R-:W-:Y:S01]  /*5030*/  IMAD R51, R49, 0x2, R55 ;  /* 0x0000000231337824 */ /* 0x004fe200078e0237 */
[----:B------:R-:W-:Y:S01]  /*5040*/  LEA R54, P6, R55, R0, 0x1 ;  /* 0x0000000037367211 */ /* 0x000fe200078c08ff */
[----:B------:R1:W-:Y:S01]  /*5050*/  @P3 STG.E.U16 [R52.64], R26 ;  /* 0x0000001a34003986 */ /* 0x0003e2000c101506 */
[----:B------:R-:W-:Y:S01]  /*5060*/  ISETP.LT.AND P5, PT, R94, c[0x0][0x17c], !P0 ;  /* 0x00005f005e007a0c */ /* 0x000fe200047a1270 */
[----:B------:R-:W-:Y:S01]  /*5070*/  IMAD R59, R49, 0x2, R51 ;  /* 0x00000002313b7824 */ /* 0x000fe200078e0233 */
[----:B------:R-:W-:-:S02]  /*5080*/  LEA.HI.X.SX32 R55, R55, R34, 0x1, P6 ;  /* 0x0000002237377211 */ /* 0x000fc400030f0eff */
[----:B------:R-:W-:Y:S02]  /*5090*/  LEA R50, P6, R51, R0, 0x1 ;  /* 0x0000000033327211 */ /* 0x000fe400078c08ff */
[----:B------:R-:W-:Y:S01]  /*50a0*/  ISETP.LT.AND P4, PT, R93, c[0x0][0x17c], !P0 ;  /* 0x00005f005d007a0c */ /* 0x000fe20004781270 */
[----:B------:R2:W-:Y:S01]  /*50b0*/  @P1 STG.E.U16 [R54.64], R10 ;  /* 0x0000000a36001986 */ /* 0x0005e2000c101506 */
[----:B------:R-:W-:Y:S02]  /*50c0*/  LEA.HI.X.SX32 R51, R51, R34, 0x1, P6 ;  /* 0x0000002233337211 */ /* 0x000fe400030f0eff */
[----:B0-----:R-:W-:Y:S01]  /*50d0*/  LEA R56, P6, R59, R0, 0x1 ;  /* 0x000000003b387211 */ /* 0x001fe200078c08ff */
[----:B-1----:R-:W-:Y:S01]  /*50e0*/  IMAD R53, R49, 0x2, R59 ;  /* 0x0000000231357824 */ /* 0x002fe200078e023b */
[----:B------:R-:W-:Y:S01]  /*50f0*/  PRMT R28, R14, 0x7632, R28 ;  /* 0x000076320e1c7816 */ /* 0x000fe2000000001c */
[----:B------:R0:W-:Y:S01]  /*5100*/  @P2 STG.E.U16 [R50.64], R20 ;  /* 0x0000001432002986 */ /* 0x0001e2000c101506 */
[----:B------:R-:W-:-:S02]  /*5110*/  LEA.HI.X.SX32 R57, R59, R34, 0x1, P6 ;  /* 0x000000223b397211 */ /* 0x000fc400030f0eff */
[----:B------:R-:W-:Y:S02]  /*5120*/  LEA R52, P6, R53, R0, 0x1 ;  /* 0x0000000035347211 */ /* 0x000fe400078c08ff */
[----:B------:R-:W-:Y:S01]  /*5130*/  PRMT R26, R12, 0x7632, R26 ;  /* 0x000076320c1a7816 */ /* 0x000fe2000000001a */
[----:B--2---:R-:W-:Y:S01]  /*5140*/  IMAD R55, R49, 0x2, R53 ;  /* 0x0000000231377824 */ /* 0x004fe200078e0235 */
[----:B------:R-:W-:Y:S01]  /*5150*/  LEA.HI.X.SX32 R53, R53, R34, 0x1, P6 ;  /* 0x0000002235357211 */ /* 0x000fe200030f0eff */
[----:B------:R1:W-:Y:S01]  /*5160*/  @P5 STG.E.U16 [R56.64], R28 ;  /* 0x0000001c38005986 */ /* 0x0003e2000c101506 */
[----:B------:R-:W-:Y:S01]  /*5170*/  ISETP.LT.AND P3, PT, R92, c[0x0][0x17c], !P0 ;  /* 0x00005f005c007a0c */ /* 0x000fe20004761270 */
[----:B------:R-:W-:Y:S01]  /*5180*/  IMAD R59, R49, 0x2, R55 ;  /* 0x00000002313b7824 */ /* 0x000fe200078e0237 */
[----:B------:R-:W-:Y:S01]  /*5190*/  LEA R54, P6, R55, R0, 0x1 ;  /* 0x0000000037367211 */ /* 0x000fe200078c08ff */
[----:B------:R2:W-:Y:S01]  /*51a0*/  @P4 STG.E.U16 [R52.64], R26 ;  /* 0x0000001a34004986 */ /* 0x0005e2000c101506 */
[----:B------:R-:W-:-:S02]  /*51b0*/  ISETP.LT.AND P1, PT, R91, c[0x0][0x17c], !P0 ;  /* 0x00005f005b007a0c */ /* 0x000fc40004721270 */
[----:B------:R-:W-:Y:S02]  /*51c0*/  LEA.HI.X.SX32 R55, R55, R34, 0x1, P6 ;  /* 0x0000002237377211 */ /* 0x000fe400030f0eff */
[----:B0-----:R-:W-:Y:S02]  /*51d0*/  LEA R50, P6, R59, R0, 0x1 ;  /* 0x000000003b327211 */ /* 0x001fe400078c08ff */
[----:B------:R-:W-:Y:S01]  /*51e0*/  ISETP.LT.AND P2, PT, R90, c[0x0][0x17c], !P0 ;  /* 0x00005f005a007a0c */ /* 0x000fe20004741270 */
[----:B-1----:R-:W-:Y:S01]  /*51f0*/  IMAD R57, R49, 0x2, R59 ;  /* 0x0000000231397824 */ /* 0x002fe200078e023b */
[----:B------:R-:W-:Y:S02]  /*5200*/  LEA.HI.X.SX32 R51, R59, R34, 0x1, P6 ;  /* 0x000000223b337211 */ /* 0x000fe400030f0eff */
[----:B------:R-:W-:Y:S01]  /*5210*/  PRMT R2, R2, 0x7632, R2 ;  /* 0x0000763202027816 */ /* 0x000fe20000000002 */
[----:B--2---:R-:W-:Y:S01]  /*5220*/  IMAD R53, R49, 0x2, R57 ;  /* 0x0000000231357824 */ /* 0x004fe200078e0239 */
[----:B------:R-:W-:-:S02]  /*5230*/  LEA R56, P6, R57, R0, 0x1 ;  /* 0x0000000039387211 */ /* 0x000fc400078c08ff */
[----:B------:R-:W-:Y:S01]  /*5240*/  PRMT R18, R18, 0x7632, R18 ;  /* 0x0000763212127816 */ /* 0x000fe20000000012 */
[----:B------:R-:W-:Y:S01]  /*5250*/  IMAD R59, R49, 0x2, R53 ;  /* 0x00000002313b7824 */ /* 0x000fe200078e0235 */
[----:B------:R-:W-:Y:S01]  /*5260*/  LEA.HI.X.SX32 R57, R57, R34, 0x1, P6 ;  /* 0x0000002239397211 */ /* 0x000fe200030f0eff */
[----:B------:R0:W-:Y:S01]  /*5270*/  @P3 STG.E.U16 [R54.64], R2 ;  /* 0x0000000236003986 */ /* 0x0001e2000c101506 */
[C---:B------:R-:W-:Y:S02]  /*5280*/  LEA R52, P6, R53.reuse, R0, 0x1 ;  /* 0x0000000035347211 */ /* 0x040fe400078c08ff */
[----:B------:R-:W-:Y:S01]  /*5290*/  PRMT R28, R24, 0x7632, R28 ;  /* 0x00007632181c7816 */ /* 0x000fe2000000001c */
[----:B------:R1:W-:Y:S01]  /*52a0*/  @P1 STG.E.U16 [R50.64], R18 ;  /* 0x0000001232001986 */ /* 0x0003e2000c101506 */
[----:B------:R-:W-:Y:S02]  /*52b0*/  LEA.HI.X.SX32 R53, R53, R34, 0x1, P6 ;  /* 0x0000002235357211 */ /* 0x000fe400030f0eff */
[----:B------:R-:W-:Y:S01]  /*52c0*/  ISETP.LT.AND P5, PT, R89, c[0x0][0x17c], !P0 ;  /* 0x00005f0059007a0c */ /* 0x000fe200047a1270 */
[----:B------:R2:W-:Y:S01]  /*52d0*/  @P2 STG.E.U16 [R56.64], R28 ;  /* 0x0000001c38002986 */ /* 0x0005e2000c101506 */
[----:B------:R-:W-:-:S02]  /*52e0*/  ISETP.LT.AND P4, PT, R88, c[0x0][0x17c], !P0 ;  /* 0x00005f0058007a0c */ /* 0x000fc40004781270 */
[----:B------:R-:W-:Y:S02]  /*52f0*/  PRMT R26, R26, 0x7632, R26 ;  /* 0x000076321a1a7816 */ /* 0x000fe4000000001a */
[----:B0-----:R-:W-:Y:S02]  /*5300*/  LEA R54, P6, R59, R0, 0x1 ;  /* 0x000000003b367211 */ /* 0x001fe400078c08ff */
[----:B------:R-:W-:Y:S01]  /*5310*/  PRMT R2, R28, 0x7632, R2 ;  /* 0x000076321c027816 */ /* 0x000fe20000000002 */
[----:B-1----:R-:W-:Y:S01]  /*5320*/  IMAD R51, R49, 0x2, R59 ;  /* 0x0000000231337824 */ /* 0x002fe200078e023b */
[----:B------:R-:W-:Y:S02]  /*5330*/  LEA.HI.X.SX32 R55, R59, R34, 0x1, P6 ;  /* 0x000000223b377211 */ /* 0x000fe400030f0eff */
[----:B------:R-:W-:Y:S01]  /*5340*/  ISETP.LT.AND P3, PT, R87, c[0x0][0x17c], !P0 ;  /* 0x00005f0057007a0c */ /* 0x000fe20004761270 */
[----:B--2---:R-:W-:Y:S01]  /*5350*/  IMAD R57, R49, 0x2, R51 ;  /* 0x0000000231397824 */ /* 0x004fe200078e0233 */
[----:B------:R-:W-:Y:S01]  /*5360*/  LEA R50, P6, R51, R0, 0x1 ;  /* 0x0000000033327211 */ /* 0x000fe200078c08ff */
[----:B------:R0:W-:Y:S01]  /*5370*/  @P5 STG.E.U16 [R52.64], R26 ;  /* 0x0000001a34005986 */ /* 0x0001e2000c101506 */
[----:B------:R-:W-:Y:S01]  /*5380*/  ISETP.LT.AND P1, PT, R86, c[0x0][0x17c], !P0 ;  /* 0x00005f0056007a0c */ /* 0x000fe20004721270 */
[----:B------:R-:W-:Y:S01]  /*5390*/  IMAD R59, R49, 0x2, R57 ;  /* 0x00000002313b7824 */ /* 0x000fe200078e0239 */
[----:B------:R-:W-:Y:S01]  /*53a0*/  LEA.HI.X.SX32 R51, R51, R34, 0x1, P6 ;  /* 0x0000002233337211 */ /* 0x000fe200030f0eff */
[----:B------:R1:W-:Y:S01]  /*53b0*/  @P4 STG.E.U16 [R54.64], R2 ;  /* 0x0000000236004986 */ /* 0x0003e2000c101506 */
[----:B------:R-:W-:-:S02]  /*53c0*/  LEA R56, P6, R57, R0, 0x1 ;  /* 0x0000000039387211 */ /* 0x000fc400078c08ff */
[----:B------:R-:W-:Y:S02]  /*53d0*/  PRMT R30, R30, 0x7632, R30 ;  /* 0x000076321e1e7816 */ /* 0x000fe4000000001e */
[----:B------:R-:W-:Y:S02]  /*53e0*/  LEA.HI.X.SX32 R57, R57, R34, 0x1, P6 ;  /* 0x0000002239397211 */ /* 0x000fe400030f0eff */
[----:B------:R-:W-:Y:S01]  /*53f0*/  ISETP.LT.AND P2, PT, R85, c[0x0][0x17c], !P0 ;  /* 0x00005f0055007a0c */ /* 0x000fe20004741270 */
[----:B------:R2:W-:Y:S01]  /*5400*/  @P3 STG.E.U16 [R50.64], R30 ;  /* 0x0000001e32003986 */ /* 0x0005e2000c101506 */
[----:B0-----:R-:W-:Y:S02]  /*5410*/  LEA R52, P6, R59, R0, 0x1 ;  /* 0x000000003b347211 */ /* 0x001fe400078c08ff */
[----:B------:R-:W-:Y:S01]  /*5420*/  PRMT R28, R32, 0x7632, R28 ;  /* 0x00007632201c7816 */ /* 0x000fe2000000001c */
[----:B-1----:R-:W-:Y:S01]  /*5430*/  IMAD R55, R49, 0x2, R59 ;  /* 0x0000000231377824 */ /* 0x002fe200078e023b */
[----:B------:R-:W-:-:S02]  /*5440*/  LEA.HI.X.SX32 R53, R59, R34, 0x1, P6 ;  /* 0x000000223b357211 */ /* 0x000fc400030f0eff */
[----:B------:R-:W-:Y:S01]  /*5450*/  ISETP.LT.AND P5, PT, R84, c[0x0][0x17c], !P0 ;  /* 0x00005f0054007a0c */ /* 0x000fe200047a1270 */
[----:B------:R-:W-:Y:S01]  /*5460*/  IMAD R59, R49, 0x2, R55 ;  /* 0x00000002313b7824 */ /* 0x000fe200078e0237 */
[----:B------:R-:W-:Y:S01]  /*5470*/  LEA R54, P6, R55, R0, 0x1 ;  /* 0x0000000037367211 */ /* 0x000fe200078c08ff */
[----:B------:R0:W-:Y:S01]  /*5480*/  @P1 STG.E.U16 [R56.64], R28 ;  /* 0x0000001c38001986 */ /* 0x0001e2000c101506 */
[----:B------:R-:W-:Y:S01]  /*5490*/  ISETP.LT.AND P4, PT, R83, c[0x0][0x17c], !P0 ;  /* 0x00005f0053007a0c */ /* 0x000fe20004781270 */
[----:B------:R-:W-:Y:S01]  /*54a0*/  IMAD R61, R49, 0x2, R59 ;  /* 0x00000002313d7824 */ /* 0x000fe200078e023b */
[----:B------:R-:W-:Y:S01]  /*54b0*/  LEA.HI.X.SX32 R55, R55, R34, 0x1, P6 ;  /* 0x0000002237377211 */ /* 0x000fe200030f0eff */
[----:B------:R1:W-:Y:S01]  /*54c0*/  @P2 STG.E.U16 [R52.64], R5 ;  /* 0x0000000534002986 */ /* 0x0003e2000c101506 */
[----:B--2---:R-:W-:Y:S02]  /*54d0*/  LEA R50, P6, R59, R0, 0x1 ;  /* 0x000000003b327211 */ /* 0x004fe400078c08ff */
[----:B------:R-:W-:-:S02]  /*54e0*/  ISETP.LT.AND P3, PT, R82, c[0x0][0x17c], !P0 ;  /* 0x00005f0052007a0c */ /* 0x000fc40004761270 */
[----:B------:R-:W-:Y:S01]  /*54f0*/  LEA.HI.X.SX32 R51, R59, R34, 0x1, P6 ;  /* 0x000000223b337211 */ /* 0x000fe200030f0eff */
[----:B------:R-:W-:Y:S01]  /*5500*/  IMAD R59, R49, 0x2, R61 ;  /* 0x00000002313b7824 */ /* 0x000fe200078e023d */
[----:B------:R2:W-:Y:S01]  /*5510*/  @P5 STG.E.U16 [R54.64], R7 ;  /* 0x0000000736005986 */ /* 0x0005e2000c101506 */
[----:B0-----:R-:W-:Y:S02]  /*5520*/  LEA R56, P6, R61, R0, 0x1 ;  /* 0x000000003d387211 */ /* 0x001fe400078c08ff */
[----:B------:R-:W-:Y:S01]  /*5530*/  ISETP.LT.AND P1, PT, R81, c[0x0][0x17c], !P0 ;  /* 0x00005f0051007a0c */ /* 0x000fe20004721270 */
[----:B------:R0:W-:Y:S01]  /*5540*/  @P4 STG.E.U16 [R50.64], R23 ;  /* 0x0000001732004986 */ /* 0x0001e2000c101506 */
[----:B------:R-:W-:Y:S01]  /*5550*/  LEA.HI.X.SX32 R57, R61, R34, 0x1, P6 ;  /* 0x000000223d397211 */ /* 0x000fe200030f0eff */
[----:B------:R-:W-:Y:S01]  /*5560*/  IMAD R61, R49, 0x2, R59 ;  /* 0x00000002313d7824 */ /* 0x000fe200078e023b */
[C---:B-1----:R-:W-:Y:S02]  /*5570*/  LEA R52, P6, R59.reuse, R0, 0x1 ;  /* 0x000000003b347211 */ /* 0x042fe400078c08ff */
[----:B------:R-:W-:Y:S01]  /*5580*/  ISETP.LT.AND P2, PT, R80, c[0x0][0x17c], !P0 ;  /* 0x00005f0050007a0c */ /* 0x000fe20004741270 */
[----:B------:R1:W-:Y:S01]  /*5590*/  @P3 STG.E.U16 [R56.64], R17 ;  /* 0x0000001138003986 */ /* 0x0003e2000c101506 */
[----:B------:R-:W-:Y:S01]  /*55a0*/  LEA.HI.X.SX32 R53, R59, R34, 0x1, P6 ;  /* 0x000000223b357211 */ /* 0x000fe200030f0eff */
[----:B------:R-:W-:Y:S01]  /*55b0*/  IMAD R59, R49, 0x2, R61 ;  /* 0x00000002313b7824 */ /* 0x000fe200078e023d */
[----:B--2---:R-:W-:-:S02]  /*55c0*/  LEA R54, P6, R61, R0, 0x1 ;  /* 0x000000003d367211 */ /* 0x004fc400078c08ff */
[----:B------:R-:W-:Y:S01]  /*55d0*/  ISETP.LT.AND P5, PT, R79, c[0x0][0x17c], !P0 ;  /* 0x00005f004f007a0c */ /* 0x000fe200047a1270 */
[----:B------:R2:W-:Y:S01]  /*55e0*/  @P1 STG.E.U16 [R52.64], R9 ;  /* 0x0000000934001986 */ /* 0x0005e2000c101506 */
[----:B------:R-:W-:Y:S01]  /*55f0*/  LEA.HI.X.SX32 R55, R61, R34, 0x1, P6 ;  /* 0x000000223d377211 */ /* 0x000fe200030f0eff */
[----:B------:R-:W-:Y:S01]  /*5600*/  IMAD R61, R49, 0x2, R59 ;  /* 0x00000002313d7824 */ /* 0x000fe200078e023b */
[C---:B0-----:R-:W-:Y:S02]  /*5610*/  LEA R50, P6, R59.reuse, R0, 0x1 ;  /* 0x000000003b327211 */ /* 0x041fe400078c08ff */
[----:B------:R-:W-:Y:S01]  /*5620*/  ISETP.LT.AND P4, PT, R78, c[0x0][0x17c], !P0 ;  /* 0x00005f004e007a0c */ /* 0x000fe20004781270 */
[----:B------:R0:W-:Y:S01]  /*5630*/  @P2 STG.E.U16 [R54.64], R11 ;  /* 0x0000000b36002986 */ /* 0x0001e2000c101506 */
[----:B------:R-:W-:Y:S01]  /*5640*/  LEA.HI.X.SX32 R51, R59, R34, 0x1, P6 ;  /* 0x000000223b337211 */ /* 0x000fe200030f0eff */
[----:B------:R-:W-:Y:S01]  /*5650*/  IMAD R59, R49, 0x2, R61 ;  /* 0x00000002313b7824 */ /* 0x000fe200078e023d */
[----:B-1----:R-:W-:-:S02]  /*5660*/  LEA R56, P6, R61, R0, 0x1 ;  /* 0x000000003d387211 */ /* 0x002fc400078c08ff */
[----:B------:R-:W-:Y:S01]  /*5670*/  ISETP.LT.AND P3, PT, R77, c[0x0][0x17c], !P0 ;  /* 0x00005f004d007a0c */ /* 0x000fe20004761270 */
[----:B------:R1:W-:Y:S01]  /*5680*/  @P5 STG.E.U16 [R50.64], R21 ;  /* 0x0000001532005986 */ /* 0x0003e2000c101506 */
[----:B------:R-:W-:Y:S01]  /*5690*/  LEA.HI.X.SX32 R57, R61, R34, 0x1, P6 ;  /* 0x000000223d397211 */ /* 0x000fe200030f0eff */
[----:B------:R-:W-:Y:S01]  /*56a0*/  IMAD R61, R49, 0x2, R59 ;  /* 0x00000002313d7824 */ /* 0x000fe200078e023b */
[C---:B--2---:R-:W-:Y:S02]  /*56b0*/  LEA R52, P6, R59.reuse, R0, 0x1 ;  /* 0x000000003b347211 */ /* 0x044fe400078c08ff */
[----:B------:R-:W-:Y:S01]  /*56c0*/  ISETP.LT.AND P1, PT, R76, c[0x0][0x17c], !P0 ;  /* 0x00005f004c007a0c */ /* 0x000fe20004721270 */
[----:B------:R2:W-:Y:S01]  /*56d0*/  @P4 STG.E.U16 [R56.64], R15 ;  /* 0x0000000f38004986 */ /* 0x0005e2000c101506 */
[----:B------:R-:W-:Y:S01]  /*56e0*/  LEA.HI.X.SX32 R53, R59, R34, 0x1, P6 ;  /* 0x000000223b357211 */ /* 0x000fe200030f0eff */
[----:B------:R-:W-:Y:S01]  /*56f0*/  IMAD R59, R49, 0x2, R61 ;  /* 0x00000002313b7824 */ /* 0x000fe200078e023d */
[----:B0-----:R-:W-:-:S02]  /*5700*/  LEA R54, P6, R61, R0, 0x1 ;  /* 0x000000003d367211 */ /* 0x001fc400078c08ff */
        /* <DEDUP_REMOVED lines=26> */
[----:B------:R-:W-:Y:S01]  /*58b0*/  @P3 STG.E.U16 [R54.64], R29 ;  /* 0x0000001d36003986 */ /* 0x000fe2000c101506 */
[----:B------:R-:W-:Y:S02]  /*58c0*/  LEA.HI.X.SX32 R51, R59, R34, 0x1, P6 ;  /* 0x000000223b337211 */ /* 0x000fe400030f0eff */
[----:B------:R-:W-:Y:S01]  /*58d0*/  ISETP.LT.AND P3, PT, R47, c[0x0][0x17c], !P0 ;  /* 0x00005f002f007a0c */ /* 0x000fe20004761270 */
[----:B------:R-:W-:Y:S01]  /*58e0*/  IMAD R47, R49, 0x2, R61 ;  /* 0x00000002312f7824 */ /* 0x000fe200078e023d */
[----:B0-----:R-:W-:Y:S01]  /*58f0*/  LEA R56, P6, R61, R0, 0x1 ;  /* 0x000000003d387211 */ /* 0x001fe200078c08ff */
[----:B------:R-:W-:Y:S01]  /*5900*/  @P1 STG.E.U16 [R50.64], R31 ;  /* 0x0000001f32001986 */ /* 0x000fe2000c101506 */
[----:B------:R-:W-:Y:S01]  /*5910*/  ISETP.LT.AND P1, PT, R46, c[0x0][0x17c], !P0 ;  /* 0x00005f002e007a0c */ /* 0x000fe20004721270 */
[----:B-1----:R-:W-:Y:S01]  /*5920*/  IMAD R53, R49, 0x2, R47 ;  /* 0x0000000231357824 */ /* 0x002fe200078e022f */
[----:B------:R-:W-:-:S02]  /*5930*/  LEA.HI.X.SX32 R57, R61, R34, 0x1, P6 ;  /* 0x000000223d397211 */ /* 0x000fc400030f0eff */
[----:B------:R-:W-:Y:S02]  /*5940*/  ISETP.LT.AND P5, PT, R60, c[0x0][0x17c], !P0 ;  /* 0x00005f003c007a0c */ /* 0x000fe400047a1270 */
[C---:B------:R-:W-:Y:S01]  /*5950*/  LEA R46, P6, R47.reuse, R0, 0x1 ;  /* 0x000000002f2e7211 */ /* 0x040fe200078c08ff */
[----:B------:R-:W-:Y:S01]  /*5960*/  @P2 STG.E.U16 [R56.64], R33 ;  /* 0x0000002138002986 */ /* 0x000fe2000c101506 */
[----:B------:R-:W-:Y:S02]  /*5970*/  ISETP.LT.AND P4, PT, R48, c[0x0][0x17c], !P0 ;  /* 0x00005f0030007a0c */ /* 0x000fe40004781270 */
[----:B------:R-:W-:Y:S02]  /*5980*/  LEA.HI.X.SX32 R47, R47, R34, 0x1, P6 ;  /* 0x000000222f2f7211 */ /* 0x000fe400030f0eff */
[----:B------:R-:W-:Y:S02]  /*5990*/  LEA R4, P6, R53, R0, 0x1 ;  /* 0x0000000035047211 */ /* 0x000fe400078c08ff */
[----:B------:R-:W-:Y:S01]  /*59a0*/  PRMT R3, R7, 0x7632, R3 ;  /* 0x0000763207037816 */ /* 0x000fe20000000003 */
[----:B------:R-:W-:Y:S01]  /*59b0*/  IMAD R7, R49, 0x2, R53 ;  /* 0x0000000231077824 */ /* 0x000fe200078e0235 */
[----:B------:R-:W-:-:S02]  /*59c0*/  PRMT R2, R5, 0x7632, R2 ;  /* 0x0000763205027816 */ /* 0x000fc40000000002 */
[----:B------:R-:W-:Y:S02]  /*59d0*/  LEA.HI.X.SX32 R5, R53, R34, 0x1, P6 ;  /* 0x0000002235057211 */ /* 0x000fe400030f0eff */
[----:B------:R-:W-:Y:S01]  /*59e0*/  ISETP.LT.AND P2, PT, R45, c[0x0][0x17c], !P0 ;  /* 0x00005f002d007a0c */ /* 0x000fe20004741270 */
[----:B------:R-:W-:Y:S01]  /*59f0*/  IMAD R45, R49, 0x2, R7 ;  /* 0x00000002312d7824 */ /* 0x000fe200078e0207 */
[----:B------:R-:W-:Y:S01]  /*5a00*/  LEA R6, P6, R7, R0, 0x1 ;  /* 0x0000000007067211 */ /* 0x000fe200078c08ff */
[----:B------:R0:W-:Y:S01]  /*5a10*/  @P5 STG.E.U16 [R46.64], R2 ;  /* 0x000000022e005986 */ /* 0x0001e2000c101506 */
[----:B------:R-:W-:Y:S02]  /*5a20*/  PRMT R9, R17, 0x7632, R9 ;  /* 0x0000763211097816 */ /* 0x000fe40000000009 */
[----:B------:R-:W-:Y:S01]  /*5a30*/  LEA.HI.X.SX32 R7, R7, R34, 0x1, P6 ;  /* 0x0000002207077211 */ /* 0x000fe200030f0eff */
[----:B------:R1:W-:Y:S01]  /*5a40*/  @P4 STG.E.U16 [R4.64], R3 ;  /* 0x0000000304004986 */ /* 0x0003e2000c101506 */
[----:B------:R-:W-:-:S02]  /*5a50*/  LEA R16, P6, R45, R0, 0x1 ;  /* 0x000000002d107211 */ /* 0x000fc400078c08ff */
[----:B------:R-:W-:Y:S02]  /*5a60*/  ISETP.LT.AND P4, PT, R43, c[0x0][0x17c], !P0 ;  /* 0x00005f002b007a0c */ /* 0x000fe40004781270 */
[----:B------:R-:W-:Y:S02]  /*5a70*/  LEA.HI.X.SX32 R17, R45, R34, 0x1, P6 ;  /* 0x000000222d117211 */ /* 0x000fe400030f0eff */
[----:B------:R-:W-:Y:S02]  /*5a80*/  ISETP.LT.AND P5, PT, R44, c[0x0][0x17c], !P0 ;  /* 0x00005f002c007a0c */ /* 0x000fe400047a1270 */
[----:B0-----:R-:W-:Y:S02]  /*5a90*/  PRMT R2, R9, 0x7632, R2 ;  /* 0x0000763209027816 */ /* 0x001fe40000000002 */
[----:B------:R-:W-:Y:S02]  /*5aa0*/  PRMT R21, R21, 0x7632, R21 ;  /* 0x0000763215157816 */ /* 0x000fe40000000015 */
[----:B-1----:R-:W-:Y:S01]  /*5ab0*/  PRMT R5, R23, 0x7632, R5 ;  /* 0x0000763217057816 */ /* 0x002fe20000000005 */
[----:B------:R-:W-:Y:S01]  /*5ac0*/  IMAD R23, R49, 0x2, R45 ;  /* 0x0000000231177824 */ /* 0x000fe200078e022d */
[----:B------:R-:W-:-:S02]  /*5ad0*/  PRMT R3, R11, 0x7632, R3 ;  /* 0x000076320b037816 */ /* 0x000fc40000000003 */
[----:B------:R-:W-:Y:S01]  /*5ae0*/  PRMT R19, R19, 0x7632, R19 ;  /* 0x0000763213137816 */ /* 0x000fe20000000013 */
[----:B------:R-:W-:Y:S01]  /*5af0*/  IMAD R43, R49, 0x2, R23 ;  /* 0x00000002312b7824 */ /* 0x000fe200078e0217 */
[----:B------:R-:W-:Y:S01]  /*5b00*/  LEA R4, P6, R23, R0, 0x1 ;  /* 0x0000000017047211 */ /* 0x000fe200078c08ff */
[----:B------:R0:W-:Y:S01]  /*5b10*/  @P3 STG.E.U16 [R6.64], R5 ;  /* 0x0000000506003986 */ /* 0x0001e2000c101506 */
[----:B------:R-:W-:Y:S01]  /*5b20*/  ISETP.LT.AND P3, PT, R42, c[0x0][0x17c], !P0 ;  /* 0x00005f002a007a0c */ /* 0x000fe20004761270 */
[----:B------:R-:W-:Y:S01]  /*5b30*/  IMAD R11, R49, 0x2, R43 ;  /* 0x00000002310b7824 */ /* 0x000fe200078e022b */
[----:B------:R-:W-:Y:S01]  /*5b40*/  PRMT R25, R25, 0x7632, R25 ;  /* 0x0000763219197816 */ /* 0x000fe20000000019 */
[----:B------:R1:W-:Y:S01]  /*5b50*/  @P1 STG.E.U16 [R16.64], R9 ;  /* 0x0000000910001986 */ /* 0x0003e2000c101506 */
[----:B------:R-:W-:Y:S02]  /*5b60*/  ISETP.LT.AND P1, PT, R41, c[0x0][0x17c], !P0 ;  /* 0x00005f0029007a0c */ /* 0x000fe40004721270 */
[----:B------:R-:W-:-:S02]  /*5b70*/  PRMT R27, R27, 0x7632, R27 ;  /* 0x000076321b1b7816 */ /* 0x000fc4000000001b */
[----:B------:R-:W-:Y:S02]  /*5b80*/  PRMT R29, R29, 0x7632, R29 ;  /* 0x000076321d1d7816 */ /* 0x000fe4000000001d */
[----:B------:R-:W-:Y:S02]  /*5b90*/  PRMT R31, R31, 0x7632, R31 ;  /* 0x000076321f1f7816 */ /* 0x000fe4000000001f */
[----:B0-----:R-:W-:Y:S02]  /*5ba0*/  LEA.HI.X.SX32 R5, R23, R34, 0x1, P6 ;  /* 0x0000002217057211 */ /* 0x001fe400030f0eff */
[----:B------:R-:W-:Y:S01]  /*5bb0*/  LEA R8, P6, R43, R0, 0x1 ;  /* 0x000000002b087211 */ /* 0x000fe200078c08ff */
[----:B-1----:R-:W-:Y:S02]  /*5bc0*/  IMAD R17, R49, 0x2, R11 ;  /* 0x0000000231117824 */ /* 0x002fe400078e020b */
[----:B------:R0:W-:Y:S01]  /*5bd0*/  @P2 STG.E.U16 [R4.64], R2 ;  /* 0x0000000204002986 */ /* 0x0001e2000c101506 */
[----:B------:R-:W-:-:S02]  /*5be0*/  LEA.HI.X.SX32 R9, R43, R34, 0x1, P6 ;  /* 0x000000222b097211 */ /* 0x000fc400030f0eff */
[C---:B------:R-:W-:Y:S02]  /*5bf0*/  LEA R6, P6, R11.reuse, R0, 0x1 ;  /* 0x000000000b067211 */ /* 0x040fe400078c08ff */
[----:B------:R-:W-:Y:S01]  /*5c00*/  ISETP.LT.AND P2, PT, R40, c[0x0][0x17c], !P0 ;  /* 0x00005f0028007a0c */ /* 0x000fe20004741270 */
[----:B------:R1:W-:Y:S01]  /*5c10*/  @P5 STG.E.U16 [R8.64], R3 ;  /* 0x0000000308005986 */ /* 0x0003e2000c101506 */
[----:B------:R-:W-:Y:S02]  /*5c20*/  LEA.HI.X.SX32 R7, R11, R34, 0x1, P6 ;  /* 0x000000220b077211 */ /* 0x000fe400030f0eff */
[----:B------:R-:W-:Y:S02]  /*5c30*/  LEA R10, P6, R17, R0, 0x1 ;  /* 0x00000000110a7211 */ /* 0x000fe400078c08ff */
[----:B------:R-:W-:Y:S01]  /*5c40*/  ISETP.LT.AND P5, PT, R39, c[0x0][0x17c], !P0 ;  /* 0x00005f0027007a0c */ /* 0x000fe200047a1270 */
[----:B------:R-:W-:Y:S01]  /*5c50*/  @P4 STG.E.U16 [R6.64], R21 ;  /* 0x0000001506004986 */ /* 0x000fe2000c101506 */
[----:B0-----:R-:W-:Y:S01]  /*5c60*/  PRMT R5, R15, 0x7632, R5 ;  /* 0x000076320f057816 */ /* 0x001fe20000000005 */
[----:B------:R-:W-:Y:S01]  /*5c70*/  IMAD R15, R49, 0x2, R17 ;  /* 0x00000002310f7824 */ /* 0x000fe200078e0211 */
[----:B------:R-:W-:-:S02]  /*5c80*/  LEA.HI.X.SX32 R11, R17, R34, 0x1, P6 ;  /* 0x00000022110b7211 */ /* 0x000fc400030f0eff */
[----:B------:R-:W-:Y:S01]  /*5c90*/  ISETP.LT.AND P4, PT, R38, c[0x0][0x17c], !P0 ;  /* 0x00005f0026007a0c */ /* 0x000fe20004781270 */
[----:B-1----:R-:W-:Y:S01]  /*5ca0*/  IMAD R9, R49, 0x2, R15 ;  /* 0x0000000231097824 */ /* 0x002fe200078e020f */
[----:B------:R-:W-:Y:S01]  /*5cb0*/  LEA R4, P6, R15, R0, 0x1 ;  /* 0x000000000f047211 */ /* 0x000fe200078c08ff */
[----:B------:R0:W-:Y:S01]  /*5cc0*/  @P3 STG.E.U16 [R10.64], R5 ;  /* 0x000000050a003986 */ /* 0x0001e2000c101506 */
[----:B------:R-:W-:Y:S02]  /*5cd0*/  PRMT R3, R13, 0x7632, R3 ;  /* 0x000076320d037816 */ /* 0x000fe40000000003 */
[----:B------:R-:W-:Y:S02]  /*5ce0*/  ISETP.LT.AND P3, PT, R37, c[0x0][0x17c], !P0 ;  /* 0x00005f0025007a0c */ /* 0x000fe40004761270 */
[----:B0-----:R-:W-:Y:S01]  /*5cf0*/  LEA.HI.X.SX32 R5, R15, R34, 0x1, P6 ;  /* 0x000000220f057211 */ /* 0x001fe200030f0eff */
[----:B------:R-:W-:Y:S01]  /*5d00*/  IMAD R15, R49, 0x2, R9 ;  /* 0x00000002310f7824 */ /* 0x000fe200078e0209 */
[----:B------:R-:W-:-:S02]  /*5d10*/  LEA R8, P6, R9, R0, 0x1 ;  /* 0x0000000009087211 */ /* 0x000fc400078c08ff */
[----:B------:R-:W-:Y:S01]  /*5d20*/  PRMT R11, R3, 0x7632, R11 ;  /* 0x00007632030b7816 */ /* 0x000fe2000000000b */
[----:B------:R-:W-:Y:S01]  /*5d30*/  IMAD R7, R49, 0x2, R15 ;  /* 0x0000000231077824 */ /* 0x000fe200078e020f */
[----:B------:R0:W-:Y:S01]  /*5d40*/  @P1 STG.E.U16 [R4.64], R3 ;  /* 0x0000000304001986 */ /* 0x0001e2000c101506 */
[----:B------:R-:W-:Y:S02]  /*5d50*/  LEA R2, P1, R15, R0, 0x1 ;  /* 0x000000000f027211 */ /* 0x000fe400078208ff */
[----:B------:R-:W-:Y:S01]  /*5d60*/  IMAD R13, R49, 0x2, R7 ;  /* 0x00000002310d7824 */ /* 0x000fe200078e0207 */
[----:B------:R-:W-:-:S03]  /*5d70*/  LEA.HI.X.SX32 R9, R9, R34, 0x1, P6 ;  /* 0x0000002209097211 */ /* 0x000fc600030f0eff */
[----:B------:R-:W-:Y:S01]  /*5d80*/  IMAD R17, R49, 0x2, R13 ;  /* 0x0000000231117824 */ /* 0x000fe200078e020d */
[-C--:B------:R-:W-:Y:S01]  /*5d90*/  LEA R10, P6, R13, R0.reuse, 0x1 ;  /* 0x000000000d0a7211 */ /* 0x080fe200078c08ff */
[----:B------:R1:W-:Y:S01]  /*5da0*/  @P2 STG.E.U16 [R8.64], R11 ;  /* 0x0000000b08002986 */ /* 0x0003e2000c101506 */
[----:B------:R-:W-:Y:S02]  /*5db0*/  LEA R6, P2, R7, R0, 0x1 ;  /* 0x0000000007067211 */ /* 0x000fe400078408ff */
[-C--:B0-----:R-:W-:Y:S01]  /*5dc0*/  LEA.HI.X.SX32 R3, R15, R34.reuse, 0x1, P1 ;  /* 0x000000220f037211 */ /* 0x081fe200008f0eff */
[----:B------:R-:W-:Y:S01]  /*5dd0*/  IMAD R15, R49, 0x2, R17 ;  /* 0x00000002310f7824 */ /* 0x000fe200078e0211 */
[----:B------:R-:W-:Y:S02]  /*5de0*/  LEA.HI.X.SX32 R7, R7, R34, 0x1, P2 ;  /* 0x0000002207077211 */ /* 0x000fe400010f0eff */
[----:B------:R-:W-:Y:S01]  /*5df0*/  ISETP.LT.AND P2, PT, R35, c[0x0][0x17c], !P0 ;  /* 0x00005f0023007a0c */ /* 0x000fe20004741270 */
[----:B------:R-:W-:Y:S01]  /*5e00*/  IMAD R49, R49, 0x2, R15 ;  /* 0x0000000231317824 */ /* 0x000fe200078e020f */
[----:B------:R0:W-:Y:S01]  /*5e10*/  @P5 STG.E.U16 [R2.64], R19 ;  /* 0x0000001302005986 */ /* 0x0001e2000c101506 */
[----:B-1----:R-:W-:-:S03]  /*5e20*/  LEA R8, P1, R15, R0, 0x1 ;  /* 0x000000000f087211 */ /* 0x002fc600078208ff */
[----:B------:R0:W-:Y:S01]  /*5e30*/  @P4 STG.E.U16 [R6.64], R25 ;  /* 0x0000001906004986 */ /* 0x0001e2000c101506 */
[-C--:B------:R-:W-:Y:S02]  /*5e40*/  LEA.HI.X.SX32 R11, R13, R34.reuse, 0x1, P6 ;  /* 0x000000220d0b7211 */ /* 0x080fe400030f0eff */
[----:B------:R-:W-:Y:S02]  /*5e50*/  LEA.HI.X.SX32 R9, R15, R34, 0x1, P1 ;  /* 0x000000220f097211 */ /* 0x000fe400008f0eff */
[----:B------:R-:W-:Y:S01]  /*5e60*/  ISETP.LT.AND P1, PT, R62, c[0x0][0x17c], !P0 ;  /* 0x00005f003e007a0c */ /* 0x000fe20004721270 */
[----:B------:R0:W-:Y:S01]  /*5e70*/  @P3 STG.E.U16 [R10.64], R27 ;  /* 0x0000001b0a003986 */ /* 0x0001e2000c101506 */
[----:B------:R-:W-:Y:S02]  /*5e80*/  ISETP.LT.AND P0, PT, R36, c[0x0][0x17c], !P0 ;  /* 0x00005f0024007a0c */ /* 0x000fe40004701270 */
[----:B------:R-:W-:-:S04]  /*5e90*/  LEA R4, P6, R17, R0, 0x1 ;  /* 0x0000000011047211 */ /* 0x000fc800078c08ff */
[----:B------:R-:W-:Y:S02]  /*5ea0*/  LEA.HI.X.SX32 R5, R17, R34, 0x1, P6 ;  /* 0x0000002211057211 */ /* 0x000fe400030f0eff */
[----:B------:R-:W-:-:S03]  /*5eb0*/  LEA R12, P6, R49, R0, 0x1 ;  /* 0x00000000310c7211 */ /* 0x000fc600078c08ff */
[----:B------:R0:W-:Y:S01]  /*5ec0*/  @P2 STG.E.U16 [R4.64], R29 ;  /* 0x0000001d04002986 */ /* 0x0001e2000c101506 */
[----:B------:R-:W-:-:S03]  /*5ed0*/  LEA.HI.X.SX32 R13, R49, R34, 0x1, P6 ;  /* 0x00000022310d7211 */ /* 0x000fc600030f0eff */
[----:B------:R0:W-:Y:S01]  /*5ee0*/  @P1 STG.E.U16 [R8.64], R31 ;  /* 0x0000001f08001986 */ /* 0x0001e2000c101506 */
[----:B------:R-:W-:Y:S05]  /*5ef0*/  @!P0 EXIT ;  /* 0x000000000000894d */ /* 0x000fea0003800000 */
[----:B0-----:R-:W-:-:S05]  /*5f00*/  PRMT R6, R33, 0x7632, R6 ;  /* 0x0000763221067816 */ /* 0x001fca0000000006 */
[----:B------:R-:W-:Y:S01]  /*5f10*/  STG.E.U16 [R12.64], R6 ;  /* 0x000000060c007986 */ /* 0x000fe2000c101506 */
[----:B------:R-:W-:Y:S05]  /*5f20*/  EXIT ;  /* 0x000000000000794d */ /* 0x000fea0003800000 */
.L_x_4:
[----:B------:R-:W-:-:S00]  /*5f30*/  BRA `(.L_x_4) ;  /* 0xfffffff000007947 */ /* 0x000fc0000383ffff */
[----:B------:R-:W-:-:S00]  /*5f40*/  NOP ;  /* 0x0000000000007918 */ /* 0x000fc00000000000 */
        /* <DEDUP_REMOVED lines=11> */
.L_x_5:


//--------------------- .nv.shared.matmul_kernel  --------------------------
	.section	.nv.shared.matmul_kernel,"aw",@nobits
	.sectionflags	@""
	.align	16
